//
// Generated by NVIDIA NVVM Compiler
//
// Compiler Build ID: CL-36424714
// Cuda compilation tools, release 13.0, V13.0.88
// Based on NVVM 20.0.0
//

.version 9.0
.target sm_100
.address_size 64

	// .globl	bgemm_conv2d_fused_kernel_bfuse_idx_0
// _ZZ37bgemm_conv2d_fused_kernel_bfuse_idx_0E15union_shared_0_ has been demoted
// _ZZ37bgemm_conv2d_fused_kernel_bfuse_idx_0E15union_shared_1_ has been demoted

.visible .entry bgemm_conv2d_fused_kernel_bfuse_idx_0(
	.param .u64 .ptr .align 1 bgemm_conv2d_fused_kernel_bfuse_idx_0_param_0,
	.param .u64 .ptr .align 1 bgemm_conv2d_fused_kernel_bfuse_idx_0_param_1,
	.param .u64 .ptr .align 1 bgemm_conv2d_fused_kernel_bfuse_idx_0_param_2,
	.param .u64 .ptr .align 1 bgemm_conv2d_fused_kernel_bfuse_idx_0_param_3,
	.param .u64 .ptr .align 1 bgemm_conv2d_fused_kernel_bfuse_idx_0_param_4,
	.param .u64 .ptr .align 1 bgemm_conv2d_fused_kernel_bfuse_idx_0_param_5
)
.maxntid 58
{
	.reg .pred 	%p<54>;
	.reg .b16 	%rs<91>;
	.reg .b32 	%r<219>;
	.reg .b32 	%f<579>;
	.reg .b64 	%rd<53>;
	// demoted variable
	.shared .align 4 .b8 _ZZ37bgemm_conv2d_fused_kernel_bfuse_idx_0E15union_shared_0_[1024];
	// demoted variable
	.shared .align 4 .b8 _ZZ37bgemm_conv2d_fused_kernel_bfuse_idx_0E15union_shared_1_[928];
	ld.param.u64 	%rd16, [bgemm_conv2d_fused_kernel_bfuse_idx_0_param_0];
	ld.param.u64 	%rd17, [bgemm_conv2d_fused_kernel_bfuse_idx_0_param_1];
	ld.param.u64 	%rd18, [bgemm_conv2d_fused_kernel_bfuse_idx_0_param_2];
	ld.param.u64 	%rd21, [bgemm_conv2d_fused_kernel_bfuse_idx_0_param_5];
	mov.u32 	%r1, %ctaid.x;
	setp.gt.u32 	%p12, %r1, 3695;
	@%p12 bra 	$L__BB0_4;
	cvt.u16.u32 	%rs1, %r1;
	shr.u16 	%rs19, %rs1, 2;
	mul.hi.u16 	%rs20, %rs19, 24967;
	shr.u16 	%rs21, %rs20, 3;
	and.b16  	%rs22, %rs21, 1;
	setp.eq.b16 	%p21, %rs22, 1;
	@%p21 bra 	$L__BB0_3;
	shr.u16 	%rs33, %rs1, 3;
	mul.hi.u16 	%rs34, %rs33, 3121;
	mul.lo.s16 	%rs38, %rs21, 84;
	sub.s16 	%rs39, %rs1, %rs38;
	mad.lo.s16 	%rs40, %rs34, 84, %rs39;
	cvt.u32.u16 	%r210, %rs40;
	mov.pred 	%p53, -1;
	mov.pred 	%p52, 0;
	mov.b32 	%r209, 2;
	mov.b32 	%r208, 29;
	mov.b16 	%rs90, 29;
	bra.uni 	$L__BB0_9;
$L__BB0_3:
	shr.u16 	%rs24, %rs1, 3;
	mul.hi.u16 	%rs25, %rs24, 3121;
	mul.lo.s16 	%rs29, %rs21, 84;
	sub.s16 	%rs30, %rs1, %rs29;
	mad.lo.s16 	%rs31, %rs25, 84, %rs30;
	cvt.u32.u16 	%r210, %rs31;
	mov.pred 	%p53, 0;
	mov.pred 	%p52, -1;
	mov.b32 	%r209, 125;
	mov.b32 	%r208, 1;
	mov.b16 	%rs90, 8;
	bra.uni 	$L__BB0_9;
$L__BB0_4:
	add.s32 	%r43, %r1, -3696;
	setp.gt.u32 	%p13, %r43, 2099;
	@%p13 bra 	$L__BB0_6;
	cvt.u16.u32 	%rs7, %r1;
	add.s16 	%rs8, %rs7, -3696;
	shr.u16 	%rs9, %rs8, 2;
	mul.hi.u16 	%rs10, %rs9, 24967;
	shr.u16 	%rs11, %rs10, 3;
	mul.lo.s16 	%rs12, %rs11, 84;
	sub.s16 	%rs13, %rs8, %rs12;
	cvt.u32.u16 	%r51, %rs13;
	shr.u16 	%rs14, %rs7, 2;
	mul.hi.u16 	%rs15, %rs14, 24967;
	shr.u16 	%rs16, %rs15, 3;
	mul.lo.s16 	%rs17, %rs16, 84;
	sub.s16 	%rs18, %rs7, %rs17;
	cvt.u32.u16 	%r52, %rs18;
	add.s32 	%r53, %r1, %r52;
	sub.s32 	%r54, %r53, %r51;
	add.s32 	%r210, %r54, -1848;
	mov.pred 	%p53, 0;
	mov.pred 	%p52, -1;
	mov.b32 	%r209, 125;
	mov.b32 	%r208, 1;
	mov.b16 	%rs90, 8;
	bra.uni 	$L__BB0_9;
$L__BB0_6:
	add.s32 	%r44, %r1, -5796;
	setp.gt.u32 	%p14, %r44, 7;
	@%p14 bra 	$L__BB0_8;
	add.s32 	%r210, %r1, -3948;
	mov.pred 	%p53, -1;
	mov.pred 	%p52, 0;
	mov.b32 	%r209, 2;
	mov.b32 	%r208, 29;
	mov.b16 	%rs90, 29;
	bra.uni 	$L__BB0_9;
$L__BB0_8:
	add.s32 	%r210, %r1, -1856;
	mov.pred 	%p53, 0;
	mov.pred 	%p52, -1;
	mov.b32 	%r209, 125;
	mov.b32 	%r208, 1;
	mov.b16 	%rs90, 8;
$L__BB0_9:
	div.s32 	%r59, %r210, %r209;
	mul.lo.s32 	%r60, %r59, %r209;
	sub.s32 	%r10, %r210, %r60;
	rem.s32 	%r11, %r59, %r208;
	mul.lo.s32 	%r61, %r209, %r208;
	div.s32 	%r12, %r210, %r61;
	mov.u32 	%r62, %tid.x;
	cvt.u16.u32 	%rs41, %r62;
	and.b16  	%rs42, %rs41, 255;
	div.u16 	%rs43, %rs42, %rs90;
	mul.lo.s16 	%rs44, %rs43, %rs90;
	sub.s16 	%rs3, %rs41, %rs44;
	cvt.u32.u16 	%r64, %rs3;
	and.b32  	%r13, %r64, 255;
	cvt.u32.u16 	%r14, %rs43;
	setp.gt.u32 	%p26, %r62, 7;
	not.pred 	%p27, %p52;
	or.pred  	%p28, %p27, %p26;
	@%p28 bra 	$L__BB0_13;
	shl.b32 	%r199, %r12, 9;
	or.b32  	%r212, %r199, %r13;
	shl.b32 	%r200, %r13, 2;
	mov.u32 	%r201, _ZZ37bgemm_conv2d_fused_kernel_bfuse_idx_0E15union_shared_1_;
	add.s32 	%r16, %r201, %r200;
	shl.b32 	%r202, %r10, 12;
	mov.u32 	%r203, _ZZ37bgemm_conv2d_fused_kernel_bfuse_idx_0E15union_shared_0_;
	add.s32 	%r17, %r203, %r200;
	mad.lo.s32 	%r18, %r13, 28, %r17;
	cvta.to.global.u64 	%rd39, %rd17;
	add.s64 	%rd1, %rd39, 8192;
	mad.lo.s32 	%r204, %r12, 512000, %r202;
	or.b32  	%r211, %r204, %r13;
	cvta.to.global.u64 	%rd2, %rd16;
	mov.f32 	%f510, 0f00000000;
	mov.b32 	%r213, 0;
$L__BB0_11:
	bar.sync 	0;
	mul.wide.s32 	%rd40, %r212, 4;
	add.s64 	%rd41, %rd2, %rd40;
	ld.global.nc.f32 	%f478, [%rd41];
	st.shared.f32 	[%r16], %f478;
	mul.wide.s32 	%rd42, %r211, 4;
	add.s64 	%rd43, %rd1, %rd42;
	ld.global.nc.f32 	%f479, [%rd43+-8192];
	st.shared.f32 	[%r17], %f479;
	ld.global.nc.f32 	%f480, [%rd43+-6144];
	st.shared.f32 	[%r17+32], %f480;
	ld.global.nc.f32 	%f481, [%rd43+-4096];
	st.shared.f32 	[%r17+64], %f481;
	ld.global.nc.f32 	%f482, [%rd43+-2048];
	st.shared.f32 	[%r17+96], %f482;
	ld.global.nc.f32 	%f483, [%rd43];
	st.shared.f32 	[%r17+128], %f483;
	ld.global.nc.f32 	%f484, [%rd43+2048];
	st.shared.f32 	[%r17+160], %f484;
	ld.global.nc.f32 	%f485, [%rd43+4096];
	st.shared.f32 	[%r17+192], %f485;
	ld.global.nc.f32 	%f486, [%rd43+6144];
	st.shared.f32 	[%r17+224], %f486;
	bar.sync 	0;
	ld.shared.f32 	%f487, [_ZZ37bgemm_conv2d_fused_kernel_bfuse_idx_0E15union_shared_1_];
	ld.shared.f32 	%f488, [%r18];
	fma.rn.f32 	%f489, %f487, %f488, %f510;
	ld.shared.f32 	%f490, [_ZZ37bgemm_conv2d_fused_kernel_bfuse_idx_0E15union_shared_1_+4];
	ld.shared.f32 	%f491, [%r18+4];
	fma.rn.f32 	%f492, %f490, %f491, %f489;
	ld.shared.f32 	%f493, [_ZZ37bgemm_conv2d_fused_kernel_bfuse_idx_0E15union_shared_1_+8];
	ld.shared.f32 	%f494, [%r18+8];
	fma.rn.f32 	%f495, %f493, %f494, %f492;
	ld.shared.f32 	%f496, [_ZZ37bgemm_conv2d_fused_kernel_bfuse_idx_0E15union_shared_1_+12];
	ld.shared.f32 	%f497, [%r18+12];
	fma.rn.f32 	%f498, %f496, %f497, %f495;
	ld.shared.f32 	%f499, [_ZZ37bgemm_conv2d_fused_kernel_bfuse_idx_0E15union_shared_1_+16];
	ld.shared.f32 	%f500, [%r18+16];
	fma.rn.f32 	%f501, %f499, %f500, %f498;
	ld.shared.f32 	%f502, [_ZZ37bgemm_conv2d_fused_kernel_bfuse_idx_0E15union_shared_1_+20];
	ld.shared.f32 	%f503, [%r18+20];
	fma.rn.f32 	%f504, %f502, %f503, %f501;
	ld.shared.f32 	%f505, [_ZZ37bgemm_conv2d_fused_kernel_bfuse_idx_0E15union_shared_1_+24];
	ld.shared.f32 	%f506, [%r18+24];
	fma.rn.f32 	%f507, %f505, %f506, %f504;
	ld.shared.f32 	%f508, [_ZZ37bgemm_conv2d_fused_kernel_bfuse_idx_0E15union_shared_1_+28];
	ld.shared.f32 	%f509, [%r18+28];
	fma.rn.f32 	%f510, %f508, %f509, %f507;
	add.s32 	%r213, %r213, 1;
	add.s32 	%r212, %r212, 8;
	add.s32 	%r211, %r211, 8;
	setp.ne.s32 	%p51, %r213, 64;
	@%p51 bra 	$L__BB0_11;
	shl.b32 	%r205, %r10, 3;
	mad.lo.s32 	%r206, %r12, 1000, %r205;
	add.s32 	%r207, %r206, %r13;
	cvta.to.global.u64 	%rd44, %rd18;
	mul.wide.s32 	%rd45, %r207, 4;
	add.s64 	%rd46, %rd44, %rd45;
	st.global.f32 	[%rd46], %f510;
	bra.uni 	$L__BB0_35;
$L__BB0_13:
	not.pred 	%p29, %p53;
	@%p29 bra 	$L__BB0_35;
	cvta.to.global.u64 	%rd22, %rd21;
	shl.b32 	%r66, %r11, 1;
	shl.b32 	%r67, %r13, 2;
	add.s32 	%r68, %r67, -58;
	and.b16  	%rs45, %rs3, 255;
	setp.lt.u16 	%p30, %rs45, 15;
	selp.b32 	%r69, %r67, %r68, %p30;
	setp.gt.u32 	%p31, %r69, 28;
	selp.u32 	%r70, 1, 0, %p31;
	add.s32 	%r71, %r66, -1;
	add.s32 	%r72, %r71, %r70;
	mul.lo.s32 	%r26, %r10, 29;
	cvt.u16.u32 	%rs46, %r67;
	and.b16  	%rs47, %rs46, 252;
	mul.lo.s16 	%rs48, %rs47, 27;
	shr.u16 	%rs49, %rs48, 8;
	sub.s16 	%rs50, %rs46, %rs49;
	and.b16  	%rs51, %rs50, 254;
	shr.u16 	%rs52, %rs51, 1;
	add.s16 	%rs53, %rs52, %rs49;
	shr.u16 	%rs54, %rs53, 4;
	mul.lo.s16 	%rs55, %rs54, 29;
	sub.s16 	%rs56, %rs46, %rs55;
	cvt.u32.u16 	%r73, %rs56;
	and.b32  	%r74, %r73, 255;
	add.s32 	%r75, %r26, -1;
	add.s32 	%r76, %r75, %r74;
	mul.lo.s32 	%r78, %r12, 200704;
	mul.lo.s32 	%r79, %r14, 6272;
	setp.gt.u16 	%p32, %rs45, 14;
	selp.b32 	%r80, 3136, 0, %p32;
	mul.lo.s32 	%r81, %r11, 112;
	selp.b32 	%r82, 56, 0, %p31;
	or.b32  	%r83, %r67, 1;
	add.s32 	%r84, %r67, -57;
	selp.b32 	%r85, %r83, %r84, %p30;
	setp.gt.u32 	%p33, %r85, 28;
	selp.u32 	%r86, 1, 0, %p33;
	add.s32 	%r87, %r71, %r86;
	cvt.u16.u32 	%rs57, %r83;
	and.b16  	%rs58, %rs57, 253;
	mul.lo.s16 	%rs59, %rs58, 27;
	shr.u16 	%rs60, %rs59, 8;
	sub.s16 	%rs61, %rs57, %rs60;
	and.b16  	%rs62, %rs61, 254;
	shr.u16 	%rs63, %rs62, 1;
	add.s16 	%rs64, %rs63, %rs60;
	shr.u16 	%rs65, %rs64, 4;
	mul.lo.s16 	%rs66, %rs65, 29;
	sub.s16 	%rs67, %rs57, %rs66;
	cvt.u32.u16 	%r88, %rs67;
	and.b32  	%r89, %r88, 255;
	add.s32 	%r90, %r75, %r89;
	selp.b32 	%r92, 56, 0, %p33;
	or.b32  	%r93, %r67, 2;
	add.s32 	%r94, %r67, -56;
	setp.lt.u16 	%p34, %rs45, 14;
	selp.b32 	%r95, %r93, %r94, %p34;
	setp.gt.u32 	%p35, %r95, 28;
	selp.u32 	%r96, 1, 0, %p35;
	add.s32 	%r97, %r71, %r96;
	cvt.u16.u32 	%rs68, %r93;
	and.b16  	%rs69, %rs68, 254;
	mul.lo.s16 	%rs70, %rs69, 27;
	shr.u16 	%rs71, %rs70, 8;
	sub.s16 	%rs72, %rs68, %rs71;
	and.b16  	%rs73, %rs72, 254;
	shr.u16 	%rs74, %rs73, 1;
	add.s16 	%rs75, %rs74, %rs71;
	shr.u16 	%rs76, %rs75, 4;
	mul.lo.s16 	%rs77, %rs76, 29;
	sub.s16 	%rs78, %rs68, %rs77;
	cvt.u32.u16 	%r98, %rs78;
	and.b32  	%r99, %r98, 255;
	add.s32 	%r100, %r75, %r99;
	setp.gt.u16 	%p36, %rs45, 13;
	selp.b32 	%r102, 3136, 0, %p36;
	selp.b32 	%r103, 56, 0, %p35;
	or.b32  	%r104, %r67, 3;
	add.s32 	%r105, %r67, -55;
	selp.b32 	%r106, %r104, %r105, %p34;
	setp.gt.u32 	%p37, %r106, 28;
	selp.u32 	%r107, 1, 0, %p37;
	add.s32 	%r108, %r71, %r107;
	cvt.u16.u32 	%rs79, %r104;
	and.b16  	%rs80, %rs79, 255;
	mul.lo.s16 	%rs81, %rs80, 27;
	shr.u16 	%rs82, %rs81, 8;
	sub.s16 	%rs83, %rs79, %rs82;
	and.b16  	%rs84, %rs83, 254;
	shr.u16 	%rs85, %rs84, 1;
	add.s16 	%rs86, %rs85, %rs82;
	shr.u16 	%rs87, %rs86, 4;
	mul.lo.s16 	%rs88, %rs87, 29;
	sub.s16 	%rs89, %rs79, %rs88;
	cvt.u32.u16 	%r109, %rs89;
	and.b32  	%r110, %r109, 255;
	add.s32 	%r111, %r75, %r110;
	selp.b32 	%r113, 56, 0, %p37;
	mul.lo.s32 	%r114, %r13, 5;
	shr.u32 	%r115, %r114, 7;
	add.s32 	%r116, %r115, %r14;
	setp.lt.u32 	%p38, %r116, 2;
	setp.lt.u16 	%p39, %rs45, 26;
	and.pred  	%p3, %p39, %p38;
	shl.b32 	%r117, %r14, 11;
	shr.u32 	%r118, %r13, 2;
	add.s32 	%r119, %r118, %r13;
	shl.b32 	%r120, %r119, 6;
	and.b32  	%r121, %r13, 3;
	or.b32  	%r122, %r117, %r121;
	add.s32 	%r123, %r122, %r120;
	add.s32 	%r124, %r83, %r13;
	shr.u32 	%r125, %r124, 7;
	add.s32 	%r126, %r125, %r14;
	setp.lt.u32 	%p40, %r126, 2;
	and.pred  	%p4, %p39, %p40;
	mul.lo.s32 	%r127, %r13, 80;
	add.s32 	%r128, %r127, 16;
	and.b32  	%r129, %r128, 8128;
	and.b32  	%r130, %r124, 3;
	or.b32  	%r131, %r130, %r117;
	add.s32 	%r132, %r131, %r129;
	add.s32 	%r133, %r93, %r13;
	shr.u32 	%r134, %r133, 7;
	add.s32 	%r135, %r134, %r14;
	setp.lt.u32 	%p41, %r135, 2;
	and.pred  	%p5, %p39, %p41;
	add.s32 	%r136, %r127, 32;
	and.b32  	%r137, %r136, 8128;
	xor.b32  	%r138, %r121, 2;
	or.b32  	%r139, %r138, %r117;
	add.s32 	%r140, %r139, %r137;
	add.s32 	%r141, %r104, %r13;
	shr.u32 	%r142, %r141, 7;
	add.s32 	%r143, %r142, %r14;
	setp.lt.u32 	%p42, %r143, 2;
	setp.lt.u16 	%p43, %rs45, 25;
	and.pred  	%p6, %p43, %p42;
	add.s32 	%r144, %r127, 48;
	and.b32  	%r145, %r144, 8128;
	and.b32  	%r146, %r141, 3;
	add.s32 	%r147, %r141, 1;
	shr.u32 	%r148, %r147, 7;
	add.s32 	%r149, %r148, %r14;
	setp.lt.u32 	%p44, %r149, 2;
	and.pred  	%p7, %p43, %p44;
	max.u32 	%r150, %r72, %r76;
	setp.gt.u32 	%p8, %r150, 55;
	max.u32 	%r151, %r87, %r90;
	setp.gt.u32 	%p9, %r151, 55;
	max.u32 	%r152, %r97, %r100;
	setp.gt.u32 	%p10, %r152, 55;
	max.u32 	%r153, %r108, %r111;
	setp.gt.u32 	%p11, %r153, 55;
	or.b32  	%r154, %r80, %r82;
	or.b32  	%r155, %r154, %r78;
	add.s32 	%r156, %r155, %r79;
	add.s32 	%r157, %r156, %r81;
	add.s32 	%r158, %r157, %r26;
	add.s32 	%r159, %r158, %r74;
	add.s32 	%r217, %r159, -57;
	add.s32 	%r160, %r117, %r145;
	or.b32  	%r161, %r160, %r146;
	mul.wide.u32 	%rd23, %r161, 4;
	add.s64 	%rd52, %rd22, %rd23;
	mul.wide.u32 	%rd24, %r140, 4;
	add.s64 	%rd51, %rd22, %rd24;
	mul.wide.u32 	%rd25, %r132, 4;
	add.s64 	%rd50, %rd22, %rd25;
	mul.wide.u32 	%rd26, %r123, 4;
	add.s64 	%rd27, %rd26, %rd22;
	add.s64 	%rd49, %rd27, 256;
	or.b32  	%r162, %r102, %r113;
	or.b32  	%r163, %r162, %r78;
	add.s32 	%r164, %r163, %r79;
	add.s32 	%r165, %r164, %r81;
	add.s32 	%r166, %r165, %r26;
	add.s32 	%r167, %r166, %r110;
	add.s32 	%r216, %r167, -57;
	or.b32  	%r168, %r102, %r103;
	or.b32  	%r169, %r168, %r78;
	add.s32 	%r170, %r169, %r79;
	add.s32 	%r171, %r170, %r81;
	add.s32 	%r172, %r171, %r26;
	add.s32 	%r173, %r172, %r99;
	add.s32 	%r215, %r173, -57;
	or.b32  	%r174, %r80, %r92;
	or.b32  	%r175, %r174, %r78;
	add.s32 	%r176, %r175, %r79;
	add.s32 	%r177, %r176, %r81;
	add.s32 	%r178, %r177, %r26;
	add.s32 	%r179, %r178, %r89;
	add.s32 	%r214, %r179, -57;
	mov.f32 	%f511, 0f00000000;
	mov.b32 	%r218, 0;
	not.pred 	%p45, %p3;
	not.pred 	%p46, %p4;
	not.pred 	%p47, %p5;
	not.pred 	%p48, %p6;
	not.pred 	%p49, %p7;
	mov.f32 	%f512, %f511;
	mov.f32 	%f513, %f511;
	mov.f32 	%f514, %f511;
	mov.f32 	%f515, %f511;
	mov.f32 	%f516, %f511;
	mov.f32 	%f517, %f511;
	mov.f32 	%f518, %f511;
	mov.f32 	%f519, %f511;
	mov.f32 	%f520, %f511;
	mov.f32 	%f521, %f511;
	mov.f32 	%f522, %f511;
	mov.f32 	%f523, %f511;
	mov.f32 	%f524, %f511;
	mov.f32 	%f525, %f511;
	mov.f32 	%f526, %f511;
	mov.f32 	%f527, %f511;
	mov.f32 	%f528, %f511;
	mov.f32 	%f529, %f511;
	mov.f32 	%f530, %f511;
	mov.f32 	%f531, %f511;
	mov.f32 	%f532, %f511;
	mov.f32 	%f533, %f511;
	mov.f32 	%f534, %f511;
	mov.f32 	%f535, %f511;
	mov.f32 	%f536, %f511;
	mov.f32 	%f537, %f511;
	mov.f32 	%f538, %f511;
	mov.f32 	%f539, %f511;
	mov.f32 	%f540, %f511;
	mov.f32 	%f541, %f511;
	mov.f32 	%f542, %f511;
	mov.f32 	%f543, %f511;
	mov.f32 	%f544, %f511;
	mov.f32 	%f545, %f511;
	mov.f32 	%f546, %f511;
	mov.f32 	%f547, %f511;
	mov.f32 	%f548, %f511;
	mov.f32 	%f549, %f511;
	mov.f32 	%f550, %f511;
	mov.f32 	%f551, %f511;
	mov.f32 	%f552, %f511;
	mov.f32 	%f553, %f511;
	mov.f32 	%f554, %f511;
	mov.f32 	%f555, %f511;
	mov.f32 	%f556, %f511;
	mov.f32 	%f557, %f511;
	mov.f32 	%f558, %f511;
	mov.f32 	%f559, %f511;
	mov.f32 	%f560, %f511;
	mov.f32 	%f561, %f511;
	mov.f32 	%f562, %f511;
	mov.f32 	%f563, %f511;
	mov.f32 	%f564, %f511;
	mov.f32 	%f565, %f511;
	mov.f32 	%f566, %f511;
	mov.f32 	%f567, %f511;
	mov.f32 	%f568, %f511;
	mov.f32 	%f569, %f511;
	mov.f32 	%f570, %f511;
	mov.f32 	%f571, %f511;
	mov.f32 	%f572, %f511;
	mov.f32 	%f573, %f511;
	mov.f32 	%f574, %f511;
$L__BB0_15:
	ld.param.u64 	%rd48, [bgemm_conv2d_fused_kernel_bfuse_idx_0_param_4];
	cvta.to.global.u64 	%rd11, %rd48;
	bar.sync 	0;
	mov.f32 	%f575, 0f00000000;
	@%p8 bra 	$L__BB0_17;
	mul.wide.s32 	%rd28, %r217, 4;
	add.s64 	%rd29, %rd11, %rd28;
	ld.global.nc.f32 	%f575, [%rd29];
$L__BB0_17:
	shl.b32 	%r180, %r13, 2;
	mad.lo.s32 	%r181, %r14, 116, %r180;
	shl.b32 	%r182, %r181, 2;
	mov.u32 	%r183, _ZZ37bgemm_conv2d_fused_kernel_bfuse_idx_0E15union_shared_1_;
	add.s32 	%r36, %r183, %r182;
	st.shared.f32 	[%r36], %f575;
	mov.f32 	%f576, 0f00000000;
	@%p9 bra 	$L__BB0_19;
	mul.wide.s32 	%rd30, %r214, 4;
	add.s64 	%rd31, %rd11, %rd30;
	ld.global.nc.f32 	%f576, [%rd31];
$L__BB0_19:
	st.shared.f32 	[%r36+4], %f576;
	mov.f32 	%f577, 0f00000000;
	@%p10 bra 	$L__BB0_21;
	mul.wide.s32 	%rd32, %r215, 4;
	add.s64 	%rd33, %rd11, %rd32;
	ld.global.nc.f32 	%f577, [%rd33];
$L__BB0_21:
	st.shared.f32 	[%r36+8], %f577;
	mov.f32 	%f578, 0f00000000;
	@%p11 bra 	$L__BB0_23;
	mul.wide.s32 	%rd34, %r216, 4;
	add.s64 	%rd35, %rd11, %rd34;
	ld.global.nc.f32 	%f578, [%rd35];
$L__BB0_23:
	shl.b32 	%r184, %r14, 7;
	mad.lo.s32 	%r185, %r13, 5, %r184;
	shl.b32 	%r186, %r185, 2;
	mov.u32 	%r187, _ZZ37bgemm_conv2d_fused_kernel_bfuse_idx_0E15union_shared_0_;
	add.s32 	%r37, %r187, %r186;
	st.shared.f32 	[%r36+12], %f578;
	@%p45 bra 	$L__BB0_25;
	ld.global.nc.f32 	%f144, [%rd49+-256];
	st.shared.f32 	[%r37], %f144;
$L__BB0_25:
	@%p46 bra 	$L__BB0_27;
	ld.global.nc.f32 	%f145, [%rd50];
	st.shared.f32 	[%r37+4], %f145;
$L__BB0_27:
	@%p47 bra 	$L__BB0_29;
	ld.global.nc.f32 	%f146, [%rd51];
	st.shared.f32 	[%r37+8], %f146;
$L__BB0_29:
	@%p48 bra 	$L__BB0_31;
	ld.global.nc.f32 	%f147, [%rd52];
	st.shared.f32 	[%r37+12], %f147;
$L__BB0_31:
	@%p49 bra 	$L__BB0_33;
	ld.global.nc.f32 	%f148, [%rd49];
	st.shared.f32 	[%r37+16], %f148;
$L__BB0_33:
	bar.sync 	0;
	shl.b32 	%r188, %r13, 2;
	mov.u32 	%r189, _ZZ37bgemm_conv2d_fused_kernel_bfuse_idx_0E15union_shared_1_;
	add.s32 	%r190, %r189, %r188;
	ld.shared.f32 	%f149, [%r190];
	shl.b32 	%r191, %r14, 4;
	mov.u32 	%r192, _ZZ37bgemm_conv2d_fused_kernel_bfuse_idx_0E15union_shared_0_;
	add.s32 	%r193, %r192, %r191;
	ld.shared.f32 	%f150, [%r193];
	fma.rn.f32 	%f151, %f149, %f150, %f511;
	ld.shared.f32 	%f152, [%r193+32];
	fma.rn.f32 	%f153, %f149, %f152, %f513;
	ld.shared.f32 	%f154, [%r193+64];
	fma.rn.f32 	%f155, %f149, %f154, %f515;
	ld.shared.f32 	%f156, [%r193+96];
	fma.rn.f32 	%f157, %f149, %f156, %f517;
	ld.shared.f32 	%f158, [%r193+128];
	fma.rn.f32 	%f159, %f149, %f158, %f519;
	ld.shared.f32 	%f160, [%r193+160];
	fma.rn.f32 	%f161, %f149, %f160, %f521;
	ld.shared.f32 	%f162, [%r193+192];
	fma.rn.f32 	%f163, %f149, %f162, %f523;
	ld.shared.f32 	%f164, [%r193+224];
	fma.rn.f32 	%f165, %f149, %f164, %f525;
	ld.shared.f32 	%f166, [%r193+256];
	fma.rn.f32 	%f167, %f149, %f166, %f527;
	ld.shared.f32 	%f168, [%r193+288];
	fma.rn.f32 	%f169, %f149, %f168, %f529;
	ld.shared.f32 	%f170, [%r193+320];
	fma.rn.f32 	%f171, %f149, %f170, %f531;
	ld.shared.f32 	%f172, [%r193+352];
	fma.rn.f32 	%f173, %f149, %f172, %f533;
	ld.shared.f32 	%f174, [%r193+384];
	fma.rn.f32 	%f175, %f149, %f174, %f535;
	ld.shared.f32 	%f176, [%r193+416];
	fma.rn.f32 	%f177, %f149, %f176, %f537;
	ld.shared.f32 	%f178, [%r193+448];
	fma.rn.f32 	%f179, %f149, %f178, %f539;
	ld.shared.f32 	%f180, [%r193+480];
	fma.rn.f32 	%f181, %f149, %f180, %f541;
	ld.shared.f32 	%f182, [%r193+512];
	fma.rn.f32 	%f183, %f149, %f182, %f543;
	ld.shared.f32 	%f184, [%r193+544];
	fma.rn.f32 	%f185, %f149, %f184, %f545;
	ld.shared.f32 	%f186, [%r193+576];
	fma.rn.f32 	%f187, %f149, %f186, %f547;
	ld.shared.f32 	%f188, [%r193+608];
	fma.rn.f32 	%f189, %f149, %f188, %f549;
	ld.shared.f32 	%f190, [%r193+640];
	fma.rn.f32 	%f191, %f149, %f190, %f551;
	ld.shared.f32 	%f192, [%r193+672];
	fma.rn.f32 	%f193, %f149, %f192, %f553;
	ld.shared.f32 	%f194, [%r193+704];
	fma.rn.f32 	%f195, %f149, %f194, %f555;
	ld.shared.f32 	%f196, [%r193+736];
	fma.rn.f32 	%f197, %f149, %f196, %f557;
	ld.shared.f32 	%f198, [%r193+768];
	fma.rn.f32 	%f199, %f149, %f198, %f559;
	ld.shared.f32 	%f200, [%r193+800];
	fma.rn.f32 	%f201, %f149, %f200, %f561;
	ld.shared.f32 	%f202, [%r193+832];
	fma.rn.f32 	%f203, %f149, %f202, %f563;
	ld.shared.f32 	%f204, [%r193+864];
	fma.rn.f32 	%f205, %f149, %f204, %f565;
	ld.shared.f32 	%f206, [%r193+896];
	fma.rn.f32 	%f207, %f149, %f206, %f567;
	ld.shared.f32 	%f208, [%r193+928];
	fma.rn.f32 	%f209, %f149, %f208, %f569;
	ld.shared.f32 	%f210, [%r193+960];
	fma.rn.f32 	%f211, %f149, %f210, %f571;
	ld.shared.f32 	%f212, [%r193+992];
	fma.rn.f32 	%f213, %f149, %f212, %f573;
	ld.shared.f32 	%f214, [%r190+116];
	fma.rn.f32 	%f215, %f214, %f150, %f512;
	fma.rn.f32 	%f216, %f214, %f152, %f514;
	fma.rn.f32 	%f217, %f214, %f154, %f516;
	fma.rn.f32 	%f218, %f214, %f156, %f518;
	fma.rn.f32 	%f219, %f214, %f158, %f520;
	fma.rn.f32 	%f220, %f214, %f160, %f522;
	fma.rn.f32 	%f221, %f214, %f162, %f524;
	fma.rn.f32 	%f222, %f214, %f164, %f526;
	fma.rn.f32 	%f223, %f214, %f166, %f528;
	fma.rn.f32 	%f224, %f214, %f168, %f530;
	fma.rn.f32 	%f225, %f214, %f170, %f532;
	fma.rn.f32 	%f226, %f214, %f172, %f534;
	fma.rn.f32 	%f227, %f214, %f174, %f536;
	fma.rn.f32 	%f228, %f214, %f176, %f538;
	fma.rn.f32 	%f229, %f214, %f178, %f540;
	fma.rn.f32 	%f230, %f214, %f180, %f542;
	fma.rn.f32 	%f231, %f214, %f182, %f544;
	fma.rn.f32 	%f232, %f214, %f184, %f546;
	fma.rn.f32 	%f233, %f214, %f186, %f548;
	fma.rn.f32 	%f234, %f214, %f188, %f550;
	fma.rn.f32 	%f235, %f214, %f190, %f552;
	fma.rn.f32 	%f236, %f214, %f192, %f554;
	fma.rn.f32 	%f237, %f214, %f194, %f556;
	fma.rn.f32 	%f238, %f214, %f196, %f558;
	fma.rn.f32 	%f239, %f214, %f198, %f560;
	fma.rn.f32 	%f240, %f214, %f200, %f562;
	fma.rn.f32 	%f241, %f214, %f202, %f564;
	fma.rn.f32 	%f242, %f214, %f204, %f566;
	fma.rn.f32 	%f243, %f214, %f206, %f568;
	fma.rn.f32 	%f244, %f214, %f208, %f570;
	fma.rn.f32 	%f245, %f214, %f210, %f572;
	fma.rn.f32 	%f246, %f214, %f212, %f574;
	ld.shared.f32 	%f247, [%r190+232];
	ld.shared.f32 	%f248, [%r193+4];
	fma.rn.f32 	%f249, %f247, %f248, %f151;
	ld.shared.f32 	%f250, [%r193+36];
	fma.rn.f32 	%f251, %f247, %f250, %f153;
	ld.shared.f32 	%f252, [%r193+68];
	fma.rn.f32 	%f253, %f247, %f252, %f155;
	ld.shared.f32 	%f254, [%r193+100];
	fma.rn.f32 	%f255, %f247, %f254, %f157;
	ld.shared.f32 	%f256, [%r193+132];
	fma.rn.f32 	%f257, %f247, %f256, %f159;
	ld.shared.f32 	%f258, [%r193+164];
	fma.rn.f32 	%f259, %f247, %f258, %f161;
	ld.shared.f32 	%f260, [%r193+196];
	fma.rn.f32 	%f261, %f247, %f260, %f163;
	ld.shared.f32 	%f262, [%r193+228];
	fma.rn.f32 	%f263, %f247, %f262, %f165;
	ld.shared.f32 	%f264, [%r193+260];
	fma.rn.f32 	%f265, %f247, %f264, %f167;
	ld.shared.f32 	%f266, [%r193+292];
	fma.rn.f32 	%f267, %f247, %f266, %f169;
	ld.shared.f32 	%f268, [%r193+324];
	fma.rn.f32 	%f269, %f247, %f268, %f171;
	ld.shared.f32 	%f270, [%r193+356];
	fma.rn.f32 	%f271, %f247, %f270, %f173;
	ld.shared.f32 	%f272, [%r193+388];
	fma.rn.f32 	%f273, %f247, %f272, %f175;
	ld.shared.f32 	%f274, [%r193+420];
	fma.rn.f32 	%f275, %f247, %f274, %f177;
	ld.shared.f32 	%f276, [%r193+452];
	fma.rn.f32 	%f277, %f247, %f276, %f179;
	ld.shared.f32 	%f278, [%r193+484];
	fma.rn.f32 	%f279, %f247, %f278, %f181;
	ld.shared.f32 	%f280, [%r193+516];
	fma.rn.f32 	%f281, %f247, %f280, %f183;
	ld.shared.f32 	%f282, [%r193+548];
	fma.rn.f32 	%f283, %f247, %f282, %f185;
	ld.shared.f32 	%f284, [%r193+580];
	fma.rn.f32 	%f285, %f247, %f284, %f187;
	ld.shared.f32 	%f286, [%r193+612];
	fma.rn.f32 	%f287, %f247, %f286, %f189;
	ld.shared.f32 	%f288, [%r193+644];
	fma.rn.f32 	%f289, %f247, %f288, %f191;
	ld.shared.f32 	%f290, [%r193+676];
	fma.rn.f32 	%f291, %f247, %f290, %f193;
	ld.shared.f32 	%f292, [%r193+708];
	fma.rn.f32 	%f293, %f247, %f292, %f195;
	ld.shared.f32 	%f294, [%r193+740];
	fma.rn.f32 	%f295, %f247, %f294, %f197;
	ld.shared.f32 	%f296, [%r193+772];
	fma.rn.f32 	%f297, %f247, %f296, %f199;
	ld.shared.f32 	%f298, [%r193+804];
	fma.rn.f32 	%f299, %f247, %f298, %f201;
	ld.shared.f32 	%f300, [%r193+836];
	fma.rn.f32 	%f301, %f247, %f300, %f203;
	ld.shared.f32 	%f302, [%r193+868];
	fma.rn.f32 	%f303, %f247, %f302, %f205;
	ld.shared.f32 	%f304, [%r193+900];
	fma.rn.f32 	%f305, %f247, %f304, %f207;
	ld.shared.f32 	%f306, [%r193+932];
	fma.rn.f32 	%f307, %f247, %f306, %f209;
	ld.shared.f32 	%f308, [%r193+964];
	fma.rn.f32 	%f309, %f247, %f308, %f211;
	ld.shared.f32 	%f310, [%r193+996];
	fma.rn.f32 	%f311, %f247, %f310, %f213;
	ld.shared.f32 	%f312, [%r190+348];
	fma.rn.f32 	%f313, %f312, %f248, %f215;
	fma.rn.f32 	%f314, %f312, %f250, %f216;
	fma.rn.f32 	%f315, %f312, %f252, %f217;
	fma.rn.f32 	%f316, %f312, %f254, %f218;
	fma.rn.f32 	%f317, %f312, %f256, %f219;
	fma.rn.f32 	%f318, %f312, %f258, %f220;
	fma.rn.f32 	%f319, %f312, %f260, %f221;
	fma.rn.f32 	%f320, %f312, %f262, %f222;
	fma.rn.f32 	%f321, %f312, %f264, %f223;
	fma.rn.f32 	%f322, %f312, %f266, %f224;
	fma.rn.f32 	%f323, %f312, %f268, %f225;
	fma.rn.f32 	%f324, %f312, %f270, %f226;
	fma.rn.f32 	%f325, %f312, %f272, %f227;
	fma.rn.f32 	%f326, %f312, %f274, %f228;
	fma.rn.f32 	%f327, %f312, %f276, %f229;
	fma.rn.f32 	%f328, %f312, %f278, %f230;
	fma.rn.f32 	%f329, %f312, %f280, %f231;
	fma.rn.f32 	%f330, %f312, %f282, %f232;
	fma.rn.f32 	%f331, %f312, %f284, %f233;
	fma.rn.f32 	%f332, %f312, %f286, %f234;
	fma.rn.f32 	%f333, %f312, %f288, %f235;
	fma.rn.f32 	%f334, %f312, %f290, %f236;
	fma.rn.f32 	%f335, %f312, %f292, %f237;
	fma.rn.f32 	%f336, %f312, %f294, %f238;
	fma.rn.f32 	%f337, %f312, %f296, %f239;
	fma.rn.f32 	%f338, %f312, %f298, %f240;
	fma.rn.f32 	%f339, %f312, %f300, %f241;
	fma.rn.f32 	%f340, %f312, %f302, %f242;
	fma.rn.f32 	%f341, %f312, %f304, %f243;
	fma.rn.f32 	%f342, %f312, %f306, %f244;
	fma.rn.f32 	%f343, %f312, %f308, %f245;
	fma.rn.f32 	%f344, %f312, %f310, %f246;
	ld.shared.f32 	%f345, [%r190+464];
	ld.shared.f32 	%f346, [%r193+8];
	fma.rn.f32 	%f347, %f345, %f346, %f249;
	ld.shared.f32 	%f348, [%r193+40];
	fma.rn.f32 	%f349, %f345, %f348, %f251;
	ld.shared.f32 	%f350, [%r193+72];
	fma.rn.f32 	%f351, %f345, %f350, %f253;
	ld.shared.f32 	%f352, [%r193+104];
	fma.rn.f32 	%f353, %f345, %f352, %f255;
	ld.shared.f32 	%f354, [%r193+136];
	fma.rn.f32 	%f355, %f345, %f354, %f257;
	ld.shared.f32 	%f356, [%r193+168];
	fma.rn.f32 	%f357, %f345, %f356, %f259;
	ld.shared.f32 	%f358, [%r193+200];
	fma.rn.f32 	%f359, %f345, %f358, %f261;
	ld.shared.f32 	%f360, [%r193+232];
	fma.rn.f32 	%f361, %f345, %f360, %f263;
	ld.shared.f32 	%f362, [%r193+264];
	fma.rn.f32 	%f363, %f345, %f362, %f265;
	ld.shared.f32 	%f364, [%r193+296];
	fma.rn.f32 	%f365, %f345, %f364, %f267;
	ld.shared.f32 	%f366, [%r193+328];
	fma.rn.f32 	%f367, %f345, %f366, %f269;
	ld.shared.f32 	%f368, [%r193+360];
	fma.rn.f32 	%f369, %f345, %f368, %f271;
	ld.shared.f32 	%f370, [%r193+392];
	fma.rn.f32 	%f371, %f345, %f370, %f273;
	ld.shared.f32 	%f372, [%r193+424];
	fma.rn.f32 	%f373, %f345, %f372, %f275;
	ld.shared.f32 	%f374, [%r193+456];
	fma.rn.f32 	%f375, %f345, %f374, %f277;
	ld.shared.f32 	%f376, [%r193+488];
	fma.rn.f32 	%f377, %f345, %f376, %f279;
	ld.shared.f32 	%f378, [%r193+520];
	fma.rn.f32 	%f379, %f345, %f378, %f281;
	ld.shared.f32 	%f380, [%r193+552];
	fma.rn.f32 	%f381, %f345, %f380, %f283;
	ld.shared.f32 	%f382, [%r193+584];
	fma.rn.f32 	%f383, %f345, %f382, %f285;
	ld.shared.f32 	%f384, [%r193+616];
	fma.rn.f32 	%f385, %f345, %f384, %f287;
	ld.shared.f32 	%f386, [%r193+648];
	fma.rn.f32 	%f387, %f345, %f386, %f289;
	ld.shared.f32 	%f388, [%r193+680];
	fma.rn.f32 	%f389, %f345, %f388, %f291;
	ld.shared.f32 	%f390, [%r193+712];
	fma.rn.f32 	%f391, %f345, %f390, %f293;
	ld.shared.f32 	%f392, [%r193+744];
	fma.rn.f32 	%f393, %f345, %f392, %f295;
	ld.shared.f32 	%f394, [%r193+776];
	fma.rn.f32 	%f395, %f345, %f394, %f297;
	ld.shared.f32 	%f396, [%r193+808];
	fma.rn.f32 	%f397, %f345, %f396, %f299;
	ld.shared.f32 	%f398, [%r193+840];
	fma.rn.f32 	%f399, %f345, %f398, %f301;
	ld.shared.f32 	%f400, [%r193+872];
	fma.rn.f32 	%f401, %f345, %f400, %f303;
	ld.shared.f32 	%f402, [%r193+904];
	fma.rn.f32 	%f403, %f345, %f402, %f305;
	ld.shared.f32 	%f404, [%r193+936];
	fma.rn.f32 	%f405, %f345, %f404, %f307;
	ld.shared.f32 	%f406, [%r193+968];
	fma.rn.f32 	%f407, %f345, %f406, %f309;
	ld.shared.f32 	%f408, [%r193+1000];
	fma.rn.f32 	%f409, %f345, %f408, %f311;
	ld.shared.f32 	%f410, [%r190+580];
	fma.rn.f32 	%f411, %f410, %f346, %f313;
	fma.rn.f32 	%f412, %f410, %f348, %f314;
	fma.rn.f32 	%f413, %f410, %f350, %f315;
	fma.rn.f32 	%f414, %f410, %f352, %f316;
	fma.rn.f32 	%f415, %f410, %f354, %f317;
	fma.rn.f32 	%f416, %f410, %f356, %f318;
	fma.rn.f32 	%f417, %f410, %f358, %f319;
	fma.rn.f32 	%f418, %f410, %f360, %f320;
	fma.rn.f32 	%f419, %f410, %f362, %f321;
	fma.rn.f32 	%f420, %f410, %f364, %f322;
	fma.rn.f32 	%f421, %f410, %f366, %f323;
	fma.rn.f32 	%f422, %f410, %f368, %f324;
	fma.rn.f32 	%f423, %f410, %f370, %f325;
	fma.rn.f32 	%f424, %f410, %f372, %f326;
	fma.rn.f32 	%f425, %f410, %f374, %f327;
	fma.rn.f32 	%f426, %f410, %f376, %f328;
	fma.rn.f32 	%f427, %f410, %f378, %f329;
	fma.rn.f32 	%f428, %f410, %f380, %f330;
	fma.rn.f32 	%f429, %f410, %f382, %f331;
	fma.rn.f32 	%f430, %f410, %f384, %f332;
	fma.rn.f32 	%f431, %f410, %f386, %f333;
	fma.rn.f32 	%f432, %f410, %f388, %f334;
	fma.rn.f32 	%f433, %f410, %f390, %f335;
	fma.rn.f32 	%f434, %f410, %f392, %f336;
	fma.rn.f32 	%f435, %f410, %f394, %f337;
	fma.rn.f32 	%f436, %f410, %f396, %f338;
	fma.rn.f32 	%f437, %f410, %f398, %f339;
	fma.rn.f32 	%f438, %f410, %f400, %f340;
	fma.rn.f32 	%f439, %f410, %f402, %f341;
	fma.rn.f32 	%f440, %f410, %f404, %f342;
	fma.rn.f32 	%f441, %f410, %f406, %f343;
	fma.rn.f32 	%f442, %f410, %f408, %f344;
	ld.shared.f32 	%f443, [%r190+696];
	ld.shared.f32 	%f444, [%r193+12];
	fma.rn.f32 	%f511, %f443, %f444, %f347;
	ld.shared.f32 	%f445, [%r193+44];
	fma.rn.f32 	%f513, %f443, %f445, %f349;
	ld.shared.f32 	%f446, [%r193+76];
	fma.rn.f32 	%f515, %f443, %f446, %f351;
	ld.shared.f32 	%f447, [%r193+108];
	fma.rn.f32 	%f517, %f443, %f447, %f353;
	ld.shared.f32 	%f448, [%r193+140];
	fma.rn.f32 	%f519, %f443, %f448, %f355;
	ld.shared.f32 	%f449, [%r193+172];
	fma.rn.f32 	%f521, %f443, %f449, %f357;
	ld.shared.f32 	%f450, [%r193+204];
	fma.rn.f32 	%f523, %f443, %f450, %f359;
	ld.shared.f32 	%f451, [%r193+236];
	fma.rn.f32 	%f525, %f443, %f451, %f361;
	ld.shared.f32 	%f452, [%r193+268];
	fma.rn.f32 	%f527, %f443, %f452, %f363;
	ld.shared.f32 	%f453, [%r193+300];
	fma.rn.f32 	%f529, %f443, %f453, %f365;
	ld.shared.f32 	%f454, [%r193+332];
	fma.rn.f32 	%f531, %f443, %f454, %f367;
	ld.shared.f32 	%f455, [%r193+364];
	fma.rn.f32 	%f533, %f443, %f455, %f369;
	ld.shared.f32 	%f456, [%r193+396];
	fma.rn.f32 	%f535, %f443, %f456, %f371;
	ld.shared.f32 	%f457, [%r193+428];
	fma.rn.f32 	%f537, %f443, %f457, %f373;
	ld.shared.f32 	%f458, [%r193+460];
	fma.rn.f32 	%f539, %f443, %f458, %f375;
	ld.shared.f32 	%f459, [%r193+492];
	fma.rn.f32 	%f541, %f443, %f459, %f377;
	ld.shared.f32 	%f460, [%r193+524];
	fma.rn.f32 	%f543, %f443, %f460, %f379;
	ld.shared.f32 	%f461, [%r193+556];
	fma.rn.f32 	%f545, %f443, %f461, %f381;
	ld.shared.f32 	%f462, [%r193+588];
	fma.rn.f32 	%f547, %f443, %f462, %f383;
	ld.shared.f32 	%f463, [%r193+620];
	fma.rn.f32 	%f549, %f443, %f463, %f385;
	ld.shared.f32 	%f464, [%r193+652];
	fma.rn.f32 	%f551, %f443, %f464, %f387;
	ld.shared.f32 	%f465, [%r193+684];
	fma.rn.f32 	%f553, %f443, %f465, %f389;
	ld.shared.f32 	%f466, [%r193+716];
	fma.rn.f32 	%f555, %f443, %f466, %f391;
	ld.shared.f32 	%f467, [%r193+748];
	fma.rn.f32 	%f557, %f443, %f467, %f393;
	ld.shared.f32 	%f468, [%r193+780];
	fma.rn.f32 	%f559, %f443, %f468, %f395;
	ld.shared.f32 	%f469, [%r193+812];
	fma.rn.f32 	%f561, %f443, %f469, %f397;
	ld.shared.f32 	%f470, [%r193+844];
	fma.rn.f32 	%f563, %f443, %f470, %f399;
	ld.shared.f32 	%f471, [%r193+876];
	fma.rn.f32 	%f565, %f443, %f471, %f401;
	ld.shared.f32 	%f472, [%r193+908];
	fma.rn.f32 	%f567, %f443, %f472, %f403;
	ld.shared.f32 	%f473, [%r193+940];
	fma.rn.f32 	%f569, %f443, %f473, %f405;
	ld.shared.f32 	%f474, [%r193+972];
	fma.rn.f32 	%f571, %f443, %f474, %f407;
	ld.shared.f32 	%f475, [%r193+1004];
	fma.rn.f32 	%f573, %f443, %f475, %f409;
	ld.shared.f32 	%f476, [%r190+812];
	fma.rn.f32 	%f512, %f476, %f444, %f411;
	fma.rn.f32 	%f514, %f476, %f445, %f412;
	fma.rn.f32 	%f516, %f476, %f446, %f413;
	fma.rn.f32 	%f518, %f476, %f447, %f414;
	fma.rn.f32 	%f520, %f476, %f448, %f415;
	fma.rn.f32 	%f522, %f476, %f449, %f416;
	fma.rn.f32 	%f524, %f476, %f450, %f417;
	fma.rn.f32 	%f526, %f476, %f451, %f418;
	fma.rn.f32 	%f528, %f476, %f452, %f419;
	fma.rn.f32 	%f530, %f476, %f453, %f420;
	fma.rn.f32 	%f532, %f476, %f454, %f421;
	fma.rn.f32 	%f534, %f476, %f455, %f422;
	fma.rn.f32 	%f536, %f476, %f456, %f423;
	fma.rn.f32 	%f538, %f476, %f457, %f424;
	fma.rn.f32 	%f540, %f476, %f458, %f425;
	fma.rn.f32 	%f542, %f476, %f459, %f426;
	fma.rn.f32 	%f544, %f476, %f460, %f427;
	fma.rn.f32 	%f546, %f476, %f461, %f428;
	fma.rn.f32 	%f548, %f476, %f462, %f429;
	fma.rn.f32 	%f550, %f476, %f463, %f430;
	fma.rn.f32 	%f552, %f476, %f464, %f431;
	fma.rn.f32 	%f554, %f476, %f465, %f432;
	fma.rn.f32 	%f556, %f476, %f466, %f433;
	fma.rn.f32 	%f558, %f476, %f467, %f434;
	fma.rn.f32 	%f560, %f476, %f468, %f435;
	fma.rn.f32 	%f562, %f476, %f469, %f436;
	fma.rn.f32 	%f564, %f476, %f470, %f437;
	fma.rn.f32 	%f566, %f476, %f471, %f438;
	fma.rn.f32 	%f568, %f476, %f472, %f439;
	fma.rn.f32 	%f570, %f476, %f473, %f440;
	fma.rn.f32 	%f572, %f476, %f474, %f441;
	fma.rn.f32 	%f574, %f476, %f475, %f442;
	add.s32 	%r218, %r218, 1;
	add.s32 	%r217, %r217, 12544;
	add.s64 	%rd52, %rd52, 16;
	add.s64 	%rd51, %rd51, 16;
	add.s64 	%rd50, %rd50, 16;
	add.s64 	%rd49, %rd49, 16;
	add.s32 	%r216, %r216, 12544;
	add.s32 	%r215, %r215, 12544;
	add.s32 	%r214, %r214, 12544;
	setp.ne.s32 	%p50, %r218, 16;
	@%p50 bra 	$L__BB0_15;
	ld.param.u64 	%rd47, [bgemm_conv2d_fused_kernel_bfuse_idx_0_param_3];
	mad.lo.s32 	%r194, %r11, 116, %r26;
	mad.lo.s32 	%r195, %r12, 215296, %r194;
	add.s32 	%r196, %r195, %r13;
	mad.lo.s32 	%r197, %r14, 3364, %r196;
	cvta.to.global.u64 	%rd36, %rd47;
	mul.wide.s32 	%rd37, %r197, 4;
	add.s64 	%rd38, %rd36, %rd37;
	st.global.f32 	[%rd38], %f511;
	st.global.f32 	[%rd38+26912], %f513;
	st.global.f32 	[%rd38+53824], %f515;
	st.global.f32 	[%rd38+80736], %f517;
	st.global.f32 	[%rd38+107648], %f519;
	st.global.f32 	[%rd38+134560], %f521;
	st.global.f32 	[%rd38+161472], %f523;
	st.global.f32 	[%rd38+188384], %f525;
	st.global.f32 	[%rd38+215296], %f527;
	st.global.f32 	[%rd38+242208], %f529;
	st.global.f32 	[%rd38+269120], %f531;
	st.global.f32 	[%rd38+296032], %f533;
	st.global.f32 	[%rd38+322944], %f535;
	st.global.f32 	[%rd38+349856], %f537;
	st.global.f32 	[%rd38+376768], %f539;
	st.global.f32 	[%rd38+403680], %f541;
	st.global.f32 	[%rd38+430592], %f543;
	st.global.f32 	[%rd38+457504], %f545;
	st.global.f32 	[%rd38+484416], %f547;
	st.global.f32 	[%rd38+511328], %f549;
	st.global.f32 	[%rd38+538240], %f551;
	st.global.f32 	[%rd38+565152], %f553;
	st.global.f32 	[%rd38+592064], %f555;
	st.global.f32 	[%rd38+618976], %f557;
	st.global.f32 	[%rd38+645888], %f559;
	st.global.f32 	[%rd38+672800], %f561;
	st.global.f32 	[%rd38+699712], %f563;
	st.global.f32 	[%rd38+726624], %f565;
	st.global.f32 	[%rd38+753536], %f567;
	st.global.f32 	[%rd38+780448], %f569;
	st.global.f32 	[%rd38+807360], %f571;
	st.global.f32 	[%rd38+834272], %f573;
	st.global.f32 	[%rd38+232], %f512;
	st.global.f32 	[%rd38+27144], %f514;
	st.global.f32 	[%rd38+54056], %f516;
	st.global.f32 	[%rd38+80968], %f518;
	st.global.f32 	[%rd38+107880], %f520;
	st.global.f32 	[%rd38+134792], %f522;
	st.global.f32 	[%rd38+161704], %f524;
	st.global.f32 	[%rd38+188616], %f526;
	st.global.f32 	[%rd38+215528], %f528;
	st.global.f32 	[%rd38+242440], %f530;
	st.global.f32 	[%rd38+269352], %f532;
	st.global.f32 	[%rd38+296264], %f534;
	st.global.f32 	[%rd38+323176], %f536;
	st.global.f32 	[%rd38+350088], %f538;
	st.global.f32 	[%rd38+377000], %f540;
	st.global.f32 	[%rd38+403912], %f542;
	st.global.f32 	[%rd38+430824], %f544;
	st.global.f32 	[%rd38+457736], %f546;
	st.global.f32 	[%rd38+484648], %f548;
	st.global.f32 	[%rd38+511560], %f550;
	st.global.f32 	[%rd38+538472], %f552;
	st.global.f32 	[%rd38+565384], %f554;
	st.global.f32 	[%rd38+592296], %f556;
	st.global.f32 	[%rd38+619208], %f558;
	st.global.f32 	[%rd38+646120], %f560;
	st.global.f32 	[%rd38+673032], %f562;
	st.global.f32 	[%rd38+699944], %f564;
	st.global.f32 	[%rd38+726856], %f566;
	st.global.f32 	[%rd38+753768], %f568;
	st.global.f32 	[%rd38+780680], %f570;
	st.global.f32 	[%rd38+807592], %f572;
	st.global.f32 	[%rd38+834504], %f574;
$L__BB0_35:
	ret;

}


// ===== COMPILED SASS (sm_100) =====

	.target	sm_100

	.elftype	@"ET_EXEC"


//--------------------- .note.nv.tkinfo           --------------------------
	.section	.note.nv.tkinfo,"",@"SHT_NOTE"
	.sectionflags	@"SHF_NOTE_NV_TKINFO"
	.tkinfo
        /*0018*/ 	.word	0x00000002
        /*0030*/ 	.string	""
        /*0030*/ 	.string	"ptxas"
        /*0030*/ 	.string	"Cuda compilation tools, release 13.0, V13.0.88"
        /*0030*/ 	.string	"Build cuda_13.0.r13.0/compiler.36424714_0"
        /*0030*/ 	.string	"-arch sm_100 -m 64 "



//--------------------- .note.nv.cuinfo           --------------------------
	.section	.note.nv.cuinfo,"",@"SHT_NOTE"
	.sectionflags	@"SHF_NOTE_NV_CUINFO"
        /*0018*/ 	.short	0x0002
        /*001a*/ 	.short	0x0064
        /*001c*/ 	.short	0x0082
	.zero		2


//--------------------- .nv.info                  --------------------------
	.section	.nv.info,"",@"SHT_CUDA_INFO"
	.align	4


	//----- nvinfo : EIATTR_REGCOUNT
	.align		4
        /*0000*/ 	.byte	0x04, 0x2f
        /*0002*/ 	.short	(.L_1 - .L_0)
	.align		4
.L_0:
        /*0004*/ 	.word	index@(bgemm_conv2d_fused_kernel_bfuse_idx_0)
        /*0008*/ 	.word	0x00000080


	//----- nvinfo : EIATTR_FRAME_SIZE
	.align		4
.L_1:
        /*000c*/ 	.byte	0x04, 0x11
        /*000e*/ 	.short	(.L_3 - .L_2)
	.align		4
.L_2:
        /*0010*/ 	.word	index@($__internal_0_$__cuda_sm20_div_u16)
        /*0014*/ 	.word	0x00000000


	//----- nvinfo : EIATTR_FRAME_SIZE
	.align		4
.L_3:
        /*0018*/ 	.byte	0x04, 0x11
        /*001a*/ 	.short	(.L_5 - .L_4)
	.align		4
.L_4:
        /*001c*/ 	.word	index@(bgemm_conv2d_fused_kernel_bfuse_idx_0)
        /*0020*/ 	.word	0x00000000


	//----- nvinfo : EIATTR_MIN_STACK_SIZE
	.align		4
.L_5:
        /*0024*/ 	.byte	0x04, 0x12
        /*0026*/ 	.short	(.L_7 - .L_6)
	.align		4
.L_6:
        /*0028*/ 	.word	index@(bgemm_conv2d_fused_kernel_bfuse_idx_0)
        /*002c*/ 	.word	0x00000000
.L_7:


//--------------------- .nv.compat                --------------------------
	.section	.nv.compat,"",@"SHT_CUDA_COMPAT_INFO"
	.align	4
        /*0000*/ 	.byte	0x02, 0x09, 0x00, 0x00, 0x02, 0x02, 0x01, 0x00, 0x02, 0x05, 0x05, 0x00, 0x03, 0x07, 0x01, 0x01
        /*0010*/ 	.byte	0x02, 0x03, 0x00, 0x00, 0x02, 0x06, 0x01, 0x00, 0x04, 0x0b, 0x08, 0x00, 0x01, 0x00, 0x00, 0x00
        /*0020*/ 	.byte	0x00, 0x00, 0x00, 0x00


//--------------------- .nv.info.bgemm_conv2d_fused_kernel_bfuse_idx_0 --------------------------
	.section	.nv.info.bgemm_conv2d_fused_kernel_bfuse_idx_0,"",@"SHT_CUDA_INFO"
	.sectionflags	@""
	.align	4


	//----- nvinfo : EIATTR_CUDA_API_VERSION
	.align		4
        /*0000*/ 	.byte	0x04, 0x37
        /*0002*/ 	.short	(.L_9 - .L_8)
.L_8:
        /*0004*/ 	.word	0x00000082


	//----- nvinfo : EIATTR_KPARAM_INFO
	.align		4
.L_9:
        /*0008*/ 	.byte	0x04, 0x17
        /*000a*/ 	.short	(.L_11 - .L_10)
.L_10:
        /*000c*/ 	.word	0x00000000
        /*0010*/ 	.short	0x0005
        /*0012*/ 	.short	0x0028
        /*0014*/ 	.byte	0x00, 0xf5, 0x21, 0x00


	//----- nvinfo : EIATTR_KPARAM_INFO
	.align		4
.L_11:
        /*0018*/ 	.byte	0x04, 0x17
        /*001a*/ 	.short	(.L_13 - .L_12)
.L_12:
        /*001c*/ 	.word	0x00000000
        /*0020*/ 	.short	0x0004
        /*0022*/ 	.short	0x0020
        /*0024*/ 	.byte	0x00, 0xf5, 0x21, 0x00


	//----- nvinfo : EIATTR_KPARAM_INFO
	.align		4
.L_13:
        /*0028*/ 	.byte	0x04, 0x17
        /*002a*/ 	.short	(.L_15 - .L_14)
.L_14:
        /*002c*/ 	.word	0x00000000
        /*0030*/ 	.short	0x0003
        /*0032*/ 	.short	0x0018
        /*0034*/ 	.byte	0x00, 0xf5, 0x21, 0x00


	//----- nvinfo : EIATTR_KPARAM_INFO
	.align		4
.L_15:
        /*0038*/ 	.byte	0x04, 0x17
        /*003a*/ 	.short	(.L_17 - .L_16)
.L_16:
        /*003c*/ 	.word	0x00000000
        /*0040*/ 	.short	0x0002
        /*0042*/ 	.short	0x0010
        /*0044*/ 	.byte	0x00, 0xf5, 0x21, 0x00


	//----- nvinfo : EIATTR_KPARAM_INFO
	.align		4
.L_17:
        /*0048*/ 	.byte	0x04, 0x17
        /*004a*/ 	.short	(.L_19 - .L_18)
.L_18:
        /*004c*/ 	.word	0x00000000
        /*0050*/ 	.short	0x0001
        /*0052*/ 	.short	0x0008
        /*0054*/ 	.byte	0x00, 0xf5, 0x21, 0x00


	//----- nvinfo : EIATTR_KPARAM_INFO
	.align		4
.L_19:
        /*0058*/ 	.byte	0x04, 0x17
        /*005a*/ 	.short	(.L_21 - .L_20)
.L_20:
        /*005c*/ 	.word	0x00000000
        /*0060*/ 	.short	0x0000
        /*0062*/ 	.short	0x0000
        /*0064*/ 	.byte	0x00, 0xf5, 0x21, 0x00


	//----- nvinfo : EIATTR_SPARSE_MMA_MASK
	.align		4
.L_21:
        /*0068*/ 	.byte	0x03, 0x50
        /*006a*/ 	.short	0x0000


	//----- nvinfo : EIATTR_MAXREG_COUNT
	.align		4
        /*006c*/ 	.byte	0x03, 0x1b
        /*006e*/ 	.short	0x00ff


	//----- nvinfo : EIATTR_NUM_BARRIERS
	.align		4
        /*0070*/ 	.byte	0x02, 0x4c
        /*0072*/ 	.byte	0x01
	.zero		1


	//----- nvinfo : EIATTR_MERCURY_ISA_VERSION
	.align		4
        /*0074*/ 	.byte	0x03, 0x5f
        /*0076*/ 	.short	0x0101


	//----- nvinfo : EIATTR_VRC_CTA_INIT_COUNT
	.align		4
        /*0078*/ 	.byte	0x02, 0x4a
	.zero		1
	.zero		1


	//----- nvinfo : EIATTR_EXIT_INSTR_OFFSETS
	.align		4
        /*007c*/ 	.byte	0x04, 0x1c
        /*007e*/ 	.short	(.L_23 - .L_22)


	//   ....[0]....
.L_22:
        /*0080*/ 	.word	0x00001080


	//   ....[1]....
        /*0084*/ 	.word	0x00001090


	//   ....[2]....
        /*0088*/ 	.word	0x00003a60


	//----- nvinfo : EIATTR_MAX_THREADS
	.align		4
.L_23:
        /*008c*/ 	.byte	0x04, 0x05
        /*008e*/ 	.short	(.L_25 - .L_24)
.L_24:
        /*0090*/ 	.word	0x0000003a
        /*0094*/ 	.word	0x00000001
        /*0098*/ 	.word	0x00000001


	//----- nvinfo : EIATTR_CRS_STACK_SIZE
	.align		4
.L_25:
        /*009c*/ 	.byte	0x04, 0x1e
        /*009e*/ 	.short	(.L_27 - .L_26)
.L_26:
        /*00a0*/ 	.word	0x00000000


	//----- nvinfo : EIATTR_CBANK_PARAM_SIZE
	.align		4
.L_27:
        /*00a4*/ 	.byte	0x03, 0x19
        /*00a6*/ 	.short	0x0030


	//----- nvinfo : EIATTR_PARAM_CBANK
	.align		4
        /*00a8*/ 	.byte	0x04, 0x0a
        /*00aa*/ 	.short	(.L_29 - .L_28)
	.align		4
.L_28:
        /*00ac*/ 	.word	index@(.nv.constant0.bgemm_conv2d_fused_kernel_bfuse_idx_0)
        /*00b0*/ 	.short	0x0380
        /*00b2*/ 	.short	0x0030


	//----- nvinfo : EIATTR_SW_WAR
	.align		4
.L_29:
        /*00b4*/ 	.byte	0x04, 0x36
        /*00b6*/ 	.short	(.L_31 - .L_30)
.L_30:
        /*00b8*/ 	.word	0x00000008
.L_31:


//--------------------- .nv.callgraph             --------------------------
	.section	.nv.callgraph,"",@"SHT_CUDA_CALLGRAPH"
	.align	4
	.sectionentsize	8
	.align		4
        /*0000*/ 	.word	0x00000000
	.align		4
        /*0004*/ 	.word	0xffffffff
	.align		4
        /*0008*/ 	.word	0x00000000
	.align		4
        /*000c*/ 	.word	0xfffffffe
	.align		4
        /*0010*/ 	.word	0x00000000
	.align		4
        /*0014*/ 	.word	0xfffffffd
	.align		4
        /*0018*/ 	.word	0x00000000
	.align		4
        /*001c*/ 	.word	0xfffffffc


//--------------------- .text.bgemm_conv2d_fused_kernel_bfuse_idx_0 --------------------------
	.section	.text.bgemm_conv2d_fused_kernel_bfuse_idx_0,"ax",@progbits
	.align	128
        .global         bgemm_conv2d_fused_kernel_bfuse_idx_0
        .type           bgemm_conv2d_fused_kernel_bfuse_idx_0,@function
        .size           bgemm_conv2d_fused_kernel_bfuse_idx_0,(.L_x_9 - bgemm_conv2d_fused_kernel_bfuse_idx_0)
        .other          bgemm_conv2d_fused_kernel_bfuse_idx_0,@"STO_CUDA_ENTRY STV_DEFAULT"
bgemm_conv2d_fused_kernel_bfuse_idx_0:
.text.bgemm_conv2d_fused_kernel_bfuse_idx_0:
[----:B------:R-:W-:Y:S08]  /*0000*/  LDC R1, c[0x0][0x37c] ;  /* 0x0000df00ff017b82 */ /* 0x000ff00000000800 */
[----:B------:R-:W0:Y:S02]  /*0010*/  S2UR UR6, SR_CTAID.X ;  /* 0x00000000000679c3 */ /* 0x000e240000002500 */
[----:B0-----:R-:W-:-:S09]  /*0020*/  UISETP.GT.U32.AND UP0, UPT, UR6, 0xe6f, UPT ;  /* 0x00000e6f0600788c */ /* 0x001fd2000bf04070 */
[----:B------:R-:W-:Y:S05]  /*0030*/  BRA.U UP0, `(.L_x_0) ;  /* 0x0000000100c87547 */ /* 0x000fea000b800000 */
[----:B------:R-:W-:-:S04]  /*0040*/  ULOP3.LUT UR5, UR6, 0xffff, URZ, 0xc0, !UPT ;  /* 0x0000ffff06057892 */ /* 0x000fc8000f8ec0ff */
[----:B------:R-:W-:-:S04]  /*0050*/  USHF.R.U32.HI UR4, URZ, 0x2, UR5 ;  /* 0x00000002ff047899 */ /* 0x000fc80008011605 */
[----:B------:R-:W-:-:S04]  /*0060*/  ULOP3.LUT UR4, UR4, 0xffff, URZ, 0xc0, !UPT ;  /* 0x0000ffff04047892 */ /* 0x000fc8000f8ec0ff */
[----:B------:R-:W-:-:S04]  /*0070*/  UIMAD UR4, UR4, 0x6187, URZ ;  /* 0x00006187040478a4 */ /* 0x000fc8000f8e02ff */
[----:B------:R-:W-:-:S04]  /*0080*/  USHF.R.U32.HI UR4, URZ, 0x13, UR4 ;  /* 0x00000013ff047899 */ /* 0x000fc80008011604 */
[----:B------:R-:W-:-:S04]  /*0090*/  ULOP3.LUT UR7, UR4, 0x1, URZ, 0xc0, !UPT ;  /* 0x0000000104077892 */ /* 0x000fc8000f8ec0ff */
[----:B------:R-:W-:-:S09]  /*00a0*/  UISETP.NE.U32.AND UP0, UPT, UR7, 0x1, UPT ;  /* 0x000000010700788c */ /* 0x000fd2000bf05070 */
[----:B------:R-:W-:Y:S05]  /*00b0*/  BRA.U !UP0, `(.L_x_1) ;  /* 0x0000000108587547 */ /* 0x000fea000b800000 */
[----:B------:R-:W-:Y:S01]  /*00c0*/  UPRMT UR7, UR4, 0x9910, URZ ;  /* 0x0000991004077896 */ /* 0x000fe200080000ff */
[----:B------:R-:W-:Y:S01]  /*00d0*/  HFMA2 R9, -RZ, RZ, 0, 1.728534698486328125e-06 ;  /* 0x0000001dff097431 */ /* 0x000fe200000001ff */
[----:B------:R-:W-:Y:S01]  /*00e0*/  USHF.R.U32.HI UR4, URZ, 0x3, UR5 ;  /* 0x00000003ff047899 */ /* 0x000fe20008011605 */
[----:B------:R-:W-:Y:S01]  /*00f0*/  HFMA2 R8, -RZ, RZ, 0, 1.728534698486328125e-06 ;  /* 0x0000001dff087431 */ /* 0x000fe200000001ff */
[----:B------:R-:W-:Y:S02]  /*0100*/  PLOP3.LUT P0, PT, PT, PT, PT, 0x80, 0x8 ;  /* 0x000000000008781c */ /* 0x000fe40003f0f070 */
[----:B------:R-:W-:Y:S01]  /*0110*/  ULOP3.LUT UR4, UR4, 0xffff, URZ, 0xc0, !UPT ;  /* 0x0000ffff04047892 */ /* 0x000fe2000f8ec0ff */
[----:B------:R-:W-:Y:S01]  /*0120*/  PLOP3.LUT P1, PT, PT, PT, PT, 0x8, 0x80 ;  /* 0x000000000080781c */ /* 0x000fe20003f2e170 */
[----:B------:R-:W-:Y:S01]  /*0130*/  UMOV UR5, UR7 ;  /* 0x0000000700057c82 */ /* 0x000fe20008000000 */
[----:B------:R-:W-:Y:S01]  /*0140*/  MOV R7, 0x2 ;  /* 0x0000000200077802 */ /* 0x000fe20000000f00 */
[----:B------:R-:W-:-:S02]  /*0150*/  UIMAD UR5, UR5, 0x54, URZ ;  /* 0x00000054050578a4 */ /* 0x000fc4000f8e02ff */
[----:B------:R-:W-:Y:S02]  /*0160*/  UIMAD UR4, UR4, 0xc31, URZ ;  /* 0x00000c31040478a4 */ /* 0x000fe4000f8e02ff */
[----:B------:R-:W-:Y:S02]  /*0170*/  UIADD3 UR5, UPT, UPT, URZ, -UR5, URZ ;  /* 0x80000005ff057290 */ /* 0x000fe4000fffe0ff */
[----:B------:R-:W-:Y:S02]  /*0180*/  USHF.R.U32.HI UR4, URZ, 0x10, UR4 ;  /* 0x00000010ff047899 */ /* 0x000fe40008011604 */
[----:B------:R-:W-:-:S04]  /*0190*/  UPRMT UR5, UR5, 0x7710, URZ ;  /* 0x0000771005057896 */ /* 0x000fc800080000ff */
[----:B------:R-:W-:Y:S02]  /*01a0*/  UIADD3 UR5, UPT, UPT, UR5, UR6, URZ ;  /* 0x0000000605057290 */ /* 0x000fe4000fffe0ff */
[----:B------:R-:W-:Y:S02]  /*01b0*/  UPRMT UR6, UR4, 0x9910, URZ ;  /* 0x0000991004067896 */ /* 0x000fe400080000ff */
[----:B------:R-:W-:-:S05]  /*01c0*/  UPRMT UR4, UR5, 0x9910, URZ ;  /* 0x0000991005047896 */ /* 0x000fca00080000ff */
[----:B------:R-:W-:Y:S02]  /*01d0*/  UMOV UR5, UR6 ;  /* 0x0000000600057c82 */ /* 0x000fe40008000000 */
[----:B------:R-:W-:-:S04]  /*01e0*/  UIMAD UR4, UR5, 0x54, UR4 ;  /* 0x00000054050478a4 */ /* 0x000fc8000f8e0204 */
[----:B------:R-:W-:-:S06]  /*01f0*/  ULOP3.LUT UR4, UR4, 0xffff, URZ, 0xc0, !UPT ;  /* 0x0000ffff04047892 */ /* 0x000fcc000f8ec0ff */
[----:B------:R-:W-:Y:S01]  /*0200*/  MOV R6, UR4 ;  /* 0x0000000400067c02 */ /* 0x000fe20008000f00 */
[----:B------:R-:W-:Y:S06]  /*0210*/  BRA `(.L_x_2) ;  /* 0x0000000400207947 */ /* 0x000fec0003800000 */
.L_x_1:
[----:B------:R-:W-:Y:S01]  /*0220*/  UPRMT UR4, UR4, 0x9910, URZ ;  /* 0x0000991004047896 */ /* 0x000fe200080000ff */
[----:B------:R-:W-:Y:S01]  /*0230*/  HFMA2 R9, -RZ, RZ, 0, 4.76837158203125e-07 ;  /* 0x00000008ff097431 */ /* 0x000fe200000001ff */
[----:B------:R-:W-:Y:S01]  /*0240*/  USHF.R.U32.HI UR5, URZ, 0x3, UR5 ;  /* 0x00000003ff057899 */ /* 0x000fe20008011605 */
[----:B------:R-:W-:Y:S01]  /*0250*/  HFMA2 R8, -RZ, RZ, 0, 5.9604644775390625e-08 ;  /* 0x00000001ff087431 */ /* 0x000fe200000001ff */
[----:B------:R-:W-:Y:S01]  /*0260*/  UIMAD UR4, UR4, 0x54, URZ ;  /* 0x00000054040478a4 */ /* 0x000fe2000f8e02ff */
[----:B------:R-:W-:Y:S01]  /*0270*/  PLOP3.LUT P0, PT, PT, PT, PT, 0x8, 0x80 ;  /* 0x000000000080781c */ /* 0x000fe20003f0e170 */
[----:B------:R-:W-:Y:S01]  /*0280*/  ULOP3.LUT UR5, UR5, 0xffff, URZ, 0xc0, !UPT ;  /* 0x0000ffff05057892 */ /* 0x000fe2000f8ec0ff */
[----:B------:R-:W-:Y:S01]  /*0290*/  PLOP3.LUT P1, PT, PT, PT, PT, 0x80, 0x8 ;  /* 0x000000000008781c */ /* 0x000fe20003f2f070 */
[----:B------:R-:W-:Y:S01]  /*02a0*/  UIADD3 UR4, UPT, UPT, URZ, -UR4, URZ ;  /* 0x80000004ff047290 */ /* 0x000fe2000fffe0ff */
[----:B------:R-:W-:Y:S01]  /*02b0*/  MOV R7, 0x7d ;  /* 0x0000007d00077802 */ /* 0x000fe20000000f00 */
[----:B------:R-:W-:-:S02]  /*02c0*/  UIMAD UR5, UR5, 0xc31, URZ ;  /* 0x00000c31050578a4 */ /* 0x000fc4000f8e02ff */
[----:B------:R-:W-:Y:S02]  /*02d0*/  UPRMT UR4, UR4, 0x7710, URZ ;  /* 0x0000771004047896 */ /* 0x000fe400080000ff */
[----:B------:R-:W-:Y:S02]  /*02e0*/  USHF.R.U32.HI UR5, URZ, 0x10, UR5 ;  /* 0x00000010ff057899 */ /* 0x000fe40008011605 */
[----:B------:R-:W-:Y:S02]  /*02f0*/  UIADD3 UR4, UPT, UPT, UR4, UR6, URZ ;  /* 0x0000000604047290 */ /* 0x000fe4000fffe0ff */
[----:B------:R-:W-:Y:S02]  /*0300*/  UPRMT UR5, UR5, 0x9910, URZ ;  /* 0x0000991005057896 */ /* 0x000fe400080000ff */
[----:B------:R-:W-:-:S04]  /*0310*/  UPRMT UR4, UR4, 0x9910, URZ ;  /* 0x0000991004047896 */ /* 0x000fc800080000ff */
[----:B------:R-:W-:-:S04]  /*0320*/  UIMAD UR4, UR5, 0x54, UR4 ;  /* 0x00000054050478a4 */ /* 0x000fc8000f8e0204 */
[----:B------:R-:W-:-:S06]  /*0330*/  ULOP3.LUT UR4, UR4, 0xffff, URZ, 0xc0, !UPT ;  /* 0x0000ffff04047892 */ /* 0x000fcc000f8ec0ff */
[----:B------:R-:W-:Y:S01]  /*0340*/  MOV R6, UR4 ;  /* 0x0000000400067c02 */ /* 0x000fe20008000f00 */
[----:B------:R-:W-:Y:S06]  /*0350*/  BRA `(.L_x_2) ;  /* 0x0000000000d07947 */ /* 0x000fec0003800000 */
.L_x_0:
[----:B------:R-:W-:-:S04]  /*0360*/  UIADD3 UR4, UPT, UPT, UR6, -0xe70, URZ ;  /* 0xfffff19006047890 */ /* 0x000fc8000fffe0ff */
[----:B------:R-:W-:-:S09]  /*0370*/  UISETP.GT.U32.AND UP0, UPT, UR4, 0x833, UPT ;  /* 0x000008330400788c */ /* 0x000fd2000bf04070 */
[----:B------:R-:W-:Y:S05]  /*0380*/  BRA.U UP0, `(.L_x_3) ;  /* 0x00000001007c7547 */ /* 0x000fea000b800000 */
[----:B------:R-:W-:Y:S01]  /*0390*/  ULOP3.LUT UR5, UR4, 0xffff, URZ, 0xc0, !UPT ;  /* 0x0000ffff04057892 */ /* 0x000fe2000f8ec0ff */
[----:B------:R-:W-:Y:S01]  /*03a0*/  HFMA2 R9, -RZ, RZ, 0, 4.76837158203125e-07 ;  /* 0x00000008ff097431 */ /* 0x000fe200000001ff */
[----:B------:R-:W-:Y:S01]  /*03b0*/  ULOP3.LUT UR7, UR6, 0xffff, URZ, 0xc0, !UPT ;  /* 0x0000ffff06077892 */ /* 0x000fe2000f8ec0ff */
[----:B------:R-:W-:Y:S01]  /*03c0*/  PLOP3.LUT P0, PT, PT, PT, PT, 0x8, 0x80 ;  /* 0x000000000080781c */ /* 0x000fe20003f0e170 */
[----:B------:R-:W-:Y:S01]  /*03d0*/  USHF.R.U32.HI UR5, URZ, 0x2, UR5 ;  /* 0x00000002ff057899 */ /* 0x000fe20008011605 */
[----:B------:R-:W-:Y:S01]  /*03e0*/  PLOP3.LUT P1, PT, PT, PT, PT, 0x80, 0x8 ;  /* 0x000000000008781c */ /* 0x000fe20003f2f070 */
[----:B------:R-:W-:Y:S01]  /*03f0*/  USHF.R.U32.HI UR7, URZ, 0x2, UR7 ;  /* 0x00000002ff077899 */ /* 0x000fe20008011607 */
[----:B------:R-:W-:Y:S01]  /*0400*/  MOV R7, 0x7d ;  /* 0x0000007d00077802 */ /* 0x000fe20000000f00 */
[----:B------:R-:W-:Y:S01]  /*0410*/  ULOP3.LUT UR5, UR5, 0xffff, URZ, 0xc0, !UPT ;  /* 0x0000ffff05057892 */ /* 0x000fe2000f8ec0ff */
[----:B------:R-:W-:Y:S01]  /*0420*/  IMAD.MOV.U32 R8, RZ, RZ, 0x1 ;  /* 0x00000001ff087424 */ /* 0x000fe200078e00ff */
[----:B------:R-:W-:-:S02]  /*0430*/  ULOP3.LUT UR7, UR7, 0xffff, URZ, 0xc0, !UPT ;  /* 0x0000ffff07077892 */ /* 0x000fc4000f8ec0ff */
[----:B------:R-:W-:Y:S02]  /*0440*/  UIMAD UR5, UR5, 0x6187, URZ ;  /* 0x00006187050578a4 */ /* 0x000fe4000f8e02ff */
[----:B------:R-:W-:Y:S02]  /*0450*/  UIMAD UR7, UR7, 0x6187, URZ ;  /* 0x00006187070778a4 */ /* 0x000fe4000f8e02ff */
[----:B------:R-:W-:Y:S02]  /*0460*/  USHF.R.U32.HI UR5, URZ, 0x13, UR5 ;  /* 0x00000013ff057899 */ /* 0x000fe40008011605 */
[----:B------:R-:W-:Y:S02]  /*0470*/  USHF.R.U32.HI UR7, URZ, 0x13, UR7 ;  /* 0x00000013ff077899 */ /* 0x000fe40008011607 */
[----:B------:R-:W-:Y:S02]  /*0480*/  UPRMT UR5, UR5, 0x9910, URZ ;  /* 0x0000991005057896 */ /* 0x000fe400080000ff */
[----:B------:R-:W-:-:S02]  /*0490*/  UPRMT UR7, UR7, 0x9910, URZ ;  /* 0x0000991007077896 */ /* 0x000fc400080000ff */
[----:B------:R-:W-:Y:S02]  /*04a0*/  UIMAD UR5, UR5, 0x54, URZ ;  /* 0x00000054050578a4 */ /* 0x000fe4000f8e02ff */
[----:B------:R-:W-:Y:S02]  /*04b0*/  UIMAD UR7, UR7, 0x54, URZ ;  /* 0x00000054070778a4 */ /* 0x000fe4000f8e02ff */
[----:B------:R-:W-:Y:S02]  /*04c0*/  UIADD3 UR5, UPT, UPT, URZ, -UR5, URZ ;  /* 0x80000005ff057290 */ /* 0x000fe4000fffe0ff */
[----:B------:R-:W-:Y:S02]  /*04d0*/  UIADD3 UR7, UPT, UPT, URZ, -UR7, URZ ;  /* 0x80000007ff077290 */ /* 0x000fe4000fffe0ff */
[----:B------:R-:W-:Y:S02]  /*04e0*/  UPRMT UR5, UR5, 0x7710, URZ ;  /* 0x0000771005057896 */ /* 0x000fe400080000ff */
[----:B------:R-:W-:-:S02]  /*04f0*/  UPRMT UR7, UR7, 0x7710, URZ ;  /* 0x0000771007077896 */ /* 0x000fc400080000ff */
[----:B------:R-:W-:Y:S02]  /*0500*/  UIADD3 UR4, UPT, UPT, UR4, UR5, URZ ;  /* 0x0000000504047290 */ /* 0x000fe4000fffe0ff */
[----:B------:R-:W-:Y:S02]  /*0510*/  UIADD3 UR5, UPT, UPT, UR7, UR6, URZ ;  /* 0x0000000607057290 */ /* 0x000fe4000fffe0ff */
[----:B------:R-:W-:Y:S02]  /*0520*/  ULOP3.LUT UR4, UR4, 0xffff, URZ, 0xc0, !UPT ;  /* 0x0000ffff04047892 */ /* 0x000fe4000f8ec0ff */
[----:B------:R-:W-:-:S04]  /*0530*/  ULOP3.LUT UR5, UR5, 0xffff, URZ, 0xc0, !UPT ;  /* 0x0000ffff05057892 */ /* 0x000fc8000f8ec0ff */
[----:B------:R-:W-:-:S04]  /*0540*/  UIADD3 UR4, UPT, UPT, -UR4, UR6, UR5 ;  /* 0x0000000604047290 */ /* 0x000fc8000fffe105 */
[----:B------:R-:W-:-:S06]  /*0550*/  UIADD3 UR4, UPT, UPT, UR4, -0x738, URZ ;  /* 0xfffff8c804047890 */ /* 0x000fcc000fffe0ff */
[----:B------:R-:W-:Y:S01]  /*0560*/  MOV R6, UR4 ;  /* 0x0000000400067c02 */ /* 0x000fe20008000f00 */
[----:B------:R-:W-:Y:S06]  /*0570*/  BRA `(.L_x_2) ;  /* 0x0000000000487947 */ /* 0x000fec0003800000 */
.L_x_3:
[----:B------:R-:W-:-:S04]  /*0580*/  UIADD3 UR4, UPT, UPT, UR6, -0x16a4, URZ ;  /* 0xffffe95c06047890 */ /* 0x000fc8000fffe0ff */
[----:B------:R-:W-:-:S09]  /*0590*/  UISETP.GT.U32.AND UP0, UPT, UR4, 0x7, UPT ;  /* 0x000000070400788c */ /* 0x000fd2000bf04070 */
[----:B------:R-:W-:Y:S05]  /*05a0*/  BRA.U UP0, `(.L_x_4) ;  /* 0x0000000100207547 */ /* 0x000fea000b800000 */
[----:B------:R-:W-:Y:S01]  /*05b0*/  UIADD3 UR4, UPT, UPT, UR6, -0xf6c, URZ ;  /* 0xfffff09406047890 */ /* 0x000fe2000fffe0ff */
[----:B------:R-:W-:Y:S01]  /*05c0*/  HFMA2 R9, -RZ, RZ, 0, 1.728534698486328125e-06 ;  /* 0x0000001dff097431 */ /* 0x000fe200000001ff */
[----:B------:R-:W-:Y:S01]  /*05d0*/  PLOP3.LUT P0, PT, PT, PT, PT, 0x80, 0x8 ;  /* 0x000000000008781c */ /* 0x000fe20003f0f070 */
[----:B------:R-:W-:Y:S01]  /*05e0*/  HFMA2 R8, -RZ, RZ, 0, 1.728534698486328125e-06 ;  /* 0x0000001dff087431 */ /* 0x000fe200000001ff */
[----:B------:R-:W-:Y:S02]  /*05f0*/  PLOP3.LUT P1, PT, PT, PT, PT, 0x8, 0x80 ;  /* 0x000000000080781c */ /* 0x000fe40003f2e170 */
[----:B------:R-:W-:Y:S02]  /*0600*/  MOV R7, 0x2 ;  /* 0x0000000200077802 */ /* 0x000fe40000000f00 */
[----:B------:R-:W-:Y:S01]  /*0610*/  MOV R6, UR4 ;  /* 0x0000000400067c02 */ /* 0x000fe20008000f00 */
[----:B------:R-:W-:Y:S08]  /*0620*/  BRA `(.L_x_2) ;  /* 0x00000000001c7947 */ /* 0x000ff00003800000 */
.L_x_4:
[----:B------:R-:W-:Y:S01]  /*0630*/  UIADD3 UR4, UPT, UPT, UR6, -0x740, URZ ;  /* 0xfffff8c006047890 */ /* 0x000fe2000fffe0ff */
[----:B------:R-:W-:Y:S01]  /*0640*/  HFMA2 R9, -RZ, RZ, 0, 4.76837158203125e-07 ;  /* 0x00000008ff097431 */ /* 0x000fe200000001ff */
[----:B------:R-:W-:Y:S01]  /*0650*/  PLOP3.LUT P0, PT, PT, PT, PT, 0x8, 0x80 ;  /* 0x000000000080781c */ /* 0x000fe20003f0e170 */
[----:B------:R-:W-:Y:S01]  /*0660*/  HFMA2 R8, -RZ, RZ, 0, 5.9604644775390625e-08 ;  /* 0x00000001ff087431 */ /* 0x000fe200000001ff */
[----:B------:R-:W-:Y:S02]  /*0670*/  PLOP3.LUT P1, PT, PT, PT, PT, 0x80, 0x8 ;  /* 0x000000000008781c */ /* 0x000fe40003f2f070 */
[----:B------:R-:W-:Y:S02]  /*0680*/  MOV R7, 0x7d ;  /* 0x0000007d00077802 */ /* 0x000fe40000000f00 */
[----:B------:R-:W-:-:S09]  /*0690*/  MOV R6, UR4 ;  /* 0x0000000400067c02 */ /* 0x000fd20008000f00 */
.L_x_2:
[-C--:B------:R-:W-:Y:S01]  /*06a0*/  IABS R11, R7.reuse ;  /* 0x00000007000b7213 */ /* 0x080fe20000000000 */
[----:B------:R-:W-:Y:S01]  /*06b0*/  IMAD R17, R8, R7, RZ ;  /* 0x0000000708117224 */ /* 0x000fe200078e02ff */
[----:B------:R-:W-:Y:S02]  /*06c0*/  IABS R15, R8 ;  /* 0x00000008000f7213 */ /* 0x000fe40000000000 */
[----:B------:R-:W0:Y:S01]  /*06d0*/  I2F.RP R0, R11 ;  /* 0x0000000b00007306 */ /* 0x000e220000209400 */
[----:B------:R-:W-:Y:S02]  /*06e0*/  IABS R13, R6 ;  /* 0x00000006000d7213 */ /* 0x000fe40000000000 */
[-C--:B------:R-:W-:Y:S02]  /*06f0*/  IABS R14, R17.reuse ;  /* 0x00000011000e7213 */ /* 0x080fe40000000000 */
[----:B------:R-:W-:-:S03]  /*0700*/  IABS R12, R17 ;  /* 0x00000011000c7213 */ /* 0x000fc60000000000 */
[----:B------:R-:W1:Y:S08]  /*0710*/  I2F.RP R4, R15 ;  /* 0x0000000f00047306 */ /* 0x000e700000209400 */
[----:B0-----:R-:W0:Y:S08]  /*0720*/  MUFU.RCP R0, R0 ;  /* 0x0000000000007308 */ /* 0x001e300000001000 */
[----:B-1----:R-:W-:Y:S01]  /*0730*/  MUFU.RCP R4, R4 ;  /* 0x0000000400047308 */ /* 0x002fe20000001000 */
[----:B0-----:R-:W-:Y:S01]  /*0740*/  VIADD R2, R0, 0xffffffe ;  /* 0x0ffffffe00027836 */ /* 0x001fe20000000000 */
[----:B------:R-:W-:-:S06]  /*0750*/  IABS R0, R7 ;  /* 0x0000000700007213 */ /* 0x000fcc0000000000 */
[----:B------:R0:W1:Y:S01]  /*0760*/  F2I.FTZ.U32.TRUNC.NTZ R3, R2 ;  /* 0x0000000200037305 */ /* 0x000062000021f000 */
[----:B------:R-:W-:Y:S02]  /*0770*/  IADD3 R0, PT, PT, RZ, -R0, RZ ;  /* 0x80000000ff007210 */ /* 0x000fe40007ffe0ff */
[----:B0-----:R-:W-:Y:S02]  /*0780*/  MOV R2, RZ ;  /* 0x000000ff00027202 */ /* 0x001fe40000000f00 */
[----:B-1----:R-:W-:-:S05]  /*0790*/  IADD3 R10, PT, PT, RZ, -R3, RZ ;  /* 0x80000003ff0a7210 */ /* 0x002fca0007ffe0ff */
[----:B------:R-:W-:Y:S02]  /*07a0*/  IMAD R5, R10, R11, RZ ;  /* 0x0000000b0a057224 */ /* 0x000fe400078e02ff */
[----:B------:R-:W0:Y:S02]  /*07b0*/  I2F.RP R10, R14 ;  /* 0x0000000e000a7306 */ /* 0x000e240000209400 */
[----:B------:R-:W-:Y:S01]  /*07c0*/  IMAD.HI.U32 R2, R3, R5, R2 ;  /* 0x0000000503027227 */ /* 0x000fe200078e0002 */
[----:B------:R-:W-:Y:S02]  /*07d0*/  IADD3 R3, PT, PT, R4, 0xffffffe, RZ ;  /* 0x0ffffffe04037810 */ /* 0x000fe40007ffe0ff */
[----:B------:R-:W-:-:S03]  /*07e0*/  MOV R4, RZ ;  /* 0x000000ff00047202 */ /* 0x000fc60000000f00 */
[----:B------:R-:W-:Y:S01]  /*07f0*/  IMAD.HI.U32 R2, R2, R13, RZ ;  /* 0x0000000d02027227 */ /* 0x000fe200078e00ff */
[----:B------:R-:W-:Y:S03]  /*0800*/  F2I.FTZ.U32.TRUNC.NTZ R3, R3 ;  /* 0x0000000300037305 */ /* 0x000fe6000021f000 */
[----:B------:R-:W-:-:S05]  /*0810*/  IMAD R0, R2, R0, R13 ;  /* 0x0000000002007224 */ /* 0x000fca00078e020d */
[----:B0-----:R-:W0:Y:S01]  /*0820*/  MUFU.RCP R10, R10 ;  /* 0x0000000a000a7308 */ /* 0x001e220000001000 */
[----:B------:R-:W-:-:S13]  /*0830*/  ISETP.GT.U32.AND P3, PT, R11, R0, PT ;  /* 0x000000000b00720c */ /* 0x000fda0003f64070 */
[-C--:B------:R-:W-:Y:S02]  /*0840*/  @!P3 IADD3 R0, PT, PT, R0, -R11.reuse, RZ ;  /* 0x8000000b0000b210 */ /* 0x080fe40007ffe0ff */
[----:B------:R-:W-:Y:S02]  /*0850*/  @!P3 IADD3 R2, PT, PT, R2, 0x1, RZ ;  /* 0x000000010202b810 */ /* 0x000fe40007ffe0ff */
[----:B0-----:R-:W-:Y:S02]  /*0860*/  IADD3 R5, PT, PT, R10, 0xffffffe, RZ ;  /* 0x0ffffffe0a057810 */ /* 0x001fe40007ffe0ff */
[----:B------:R-:W-:Y:S02]  /*0870*/  ISETP.GE.U32.AND P2, PT, R0, R11, PT ;  /* 0x0000000b0000720c */ /* 0x000fe40003f46070 */
[----:B------:R-:W-:Y:S02]  /*0880*/  LOP3.LUT R0, R6, R7, RZ, 0x3c, !PT ;  /* 0x0000000706007212 */ /* 0x000fe400078e3cff */
[----:B------:R-:W0:Y:S01]  /*0890*/  F2I.FTZ.U32.TRUNC.NTZ R5, R5 ;  /* 0x0000000500057305 */ /* 0x000e22000021f000 */
[----:B------:R-:W-:-:S02]  /*08a0*/  ISETP.NE.AND P3, PT, R7, RZ, PT ;  /* 0x000000ff0700720c */ /* 0x000fc40003f65270 */
[----:B------:R-:W-:Y:S02]  /*08b0*/  ISETP.GE.AND P4, PT, R0, RZ, PT ;  /* 0x000000ff0000720c */ /* 0x000fe40003f86270 */
[----:B------:R-:W-:-:S04]  /*08c0*/  IADD3 R0, PT, PT, RZ, -R3, RZ ;  /* 0x80000003ff007210 */ /* 0x000fc80007ffe0ff */
[----:B------:R-:W-:Y:S01]  /*08d0*/  @P2 IADD3 R2, PT, PT, R2, 0x1, RZ ;  /* 0x0000000102022810 */ /* 0x000fe20007ffe0ff */
[----:B------:R-:W-:-:S03]  /*08e0*/  IMAD R11, R0, R15, RZ ;  /* 0x0000000f000b7224 */ /* 0x000fc600078e02ff */
[----:B------:R-:W-:Y:S02]  /*08f0*/  MOV R10, R2 ;  /* 0x00000002000a7202 */ /* 0x000fe40000000f00 */
[----:B------:R-:W-:Y:S01]  /*0900*/  MOV R2, RZ ;  /* 0x000000ff00027202 */ /* 0x000fe20000000f00 */
[----:B0-----:R-:W-:Y:S01]  /*0910*/  IMAD.MOV R19, RZ, RZ, -R5 ;  /* 0x000000ffff137224 */ /* 0x001fe200078e0a05 */
[----:B------:R-:W-:Y:S02]  /*0920*/  @!P4 IADD3 R10, PT, PT, -R10, RZ, RZ ;  /* 0x000000ff0a0ac210 */ /* 0x000fe40007ffe1ff */
[----:B------:R-:W-:Y:S01]  /*0930*/  @!P3 LOP3.LUT R10, RZ, R7, RZ, 0x33, !PT ;  /* 0x00000007ff0ab212 */ /* 0x000fe200078e33ff */
[----:B------:R-:W-:Y:S01]  /*0940*/  IMAD.HI.U32 R2, R3, R11, R2 ;  /* 0x0000000b03027227 */ /* 0x000fe200078e0002 */
[----:B------:R-:W-:Y:S02]  /*0950*/  IABS R11, R8 ;  /* 0x00000008000b7213 */ /* 0x000fe40000000000 */
[----:B------:R-:W-:Y:S01]  /*0960*/  IABS R0, R10 ;  /* 0x0000000a00007213 */ /* 0x000fe20000000000 */
[----:B------:R-:W-:Y:S01]  /*0970*/  IMAD R3, R19, R14, RZ ;  /* 0x0000000e13037224 */ /* 0x000fe200078e02ff */
[----:B------:R-:W-:-:S03]  /*0980*/  IADD3 R11, PT, PT, RZ, -R11, RZ ;  /* 0x8000000bff0b7210 */ /* 0x000fc60007ffe0ff */
[----:B------:R-:W-:Y:S01]  /*0990*/  IMAD.HI.U32 R4, R5, R3, R4 ;  /* 0x0000000305047227 */ /* 0x000fe200078e0004 */
[----:B------:R-:W-:Y:S02]  /*09a0*/  IADD3 R3, PT, PT, RZ, -R12, RZ ;  /* 0x8000000cff037210 */ /* 0x000fe40007ffe0ff */
[----:B------:R-:W-:Y:S01]  /*09b0*/  MOV R5, R0 ;  /* 0x0000000000057202 */ /* 0x000fe20000000f00 */
[----:B------:R-:W0:Y:S02]  /*09c0*/  S2R R12, SR_TID.X ;  /* 0x00000000000c7919 */ /* 0x000e240000002100 */
[----:B------:R-:W-:-:S04]  /*09d0*/  IMAD.HI.U32 R0, R4, R13, RZ ;  /* 0x0000000d04007227 */ /* 0x000fc800078e00ff */
[----:B------:R-:W-:Y:S02]  /*09e0*/  IMAD R3, R0, R3, R13 ;  /* 0x0000000300037224 */ /* 0x000fe400078e020d */
[----:B------:R-:W-:-:S03]  /*09f0*/  IMAD.HI.U32 R2, R2, R5, RZ ;  /* 0x0000000502027227 */ /* 0x000fc600078e00ff */
[----:B------:R-:W-:Y:S01]  /*0a00*/  ISETP.GT.U32.AND P3, PT, R14, R3, PT ;  /* 0x000000030e00720c */ /* 0x000fe20003f64070 */
[----:B------:R-:W-:Y:S01]  /*0a10*/  IMAD R2, R2, R11, R5 ;  /* 0x0000000b02027224 */ /* 0x000fe200078e0205 */
[----:B------:R-:W-:Y:S02]  /*0a20*/  IADD3 R5, PT, PT, -R10, RZ, RZ ;  /* 0x000000ff0a057210 */ /* 0x000fe40007ffe1ff */
[----:B------:R-:W-:Y:S02]  /*0a30*/  MOV R11, 0xb90 ;  /* 0x00000b90000b7802 */ /* 0x000fe40000000f00 */
[----:B------:R-:W-:Y:S01]  /*0a40*/  ISETP.GT.U32.AND P2, PT, R15, R2, PT ;  /* 0x000000020f00720c */ /* 0x000fe20003f44070 */
[----:B------:R-:W-:-:S06]  /*0a50*/  IMAD R5, R7, R5, R6 ;  /* 0x0000000507057224 */ /* 0x000fcc00078e0206 */
[-C--:B------:R-:W-:Y:S01]  /*0a60*/  @!P3 IADD3 R3, PT, PT, R3, -R14.reuse, RZ ;  /* 0x8000000e0303b210 */ /* 0x080fe20007ffe0ff */
[----:B------:R-:W-:Y:S01]  /*0a70*/  @!P3 VIADD R0, R0, 0x1 ;  /* 0x000000010000b836 */ /* 0x000fe20000000000 */
[----:B------:R-:W-:Y:S02]  /*0a80*/  ISETP.GE.AND P3, PT, R10, RZ, PT ;  /* 0x000000ff0a00720c */ /* 0x000fe40003f66270 */
[----:B------:R-:W-:Y:S02]  /*0a90*/  ISETP.GE.U32.AND P5, PT, R3, R14, PT ;  /* 0x0000000e0300720c */ /* 0x000fe40003fa6070 */
[----:B------:R-:W-:Y:S02]  /*0aa0*/  @!P2 IADD3 R2, PT, PT, R2, -R15, RZ ;  /* 0x8000000f0202a210 */ /* 0x000fe40007ffe0ff */
[----:B------:R-:W-:Y:S02]  /*0ab0*/  LOP3.LUT R3, R6, R17, RZ, 0x3c, !PT ;  /* 0x0000001106037212 */ /* 0x000fe400078e3cff */
[----:B------:R-:W-:-:S02]  /*0ac0*/  ISETP.GT.U32.AND P6, PT, R15, R2, PT ;  /* 0x000000020f00720c */ /* 0x000fc40003fc4070 */
[----:B------:R-:W-:Y:S02]  /*0ad0*/  ISETP.GE.AND P4, PT, R3, RZ, PT ;  /* 0x000000ff0300720c */ /* 0x000fe40003f86270 */
[----:B------:R-:W-:Y:S02]  /*0ae0*/  ISETP.NE.AND P2, PT, R17, RZ, PT ;  /* 0x000000ff1100720c */ /* 0x000fe40003f45270 */
[----:B------:R-:W-:Y:S02]  /*0af0*/  LOP3.LUT R10, R9, 0xffff, RZ, 0xc0, !PT ;  /* 0x0000ffff090a7812 */ /* 0x000fe400078ec0ff */
[----:B------:R-:W-:Y:S02]  /*0b00*/  @P5 IADD3 R0, PT, PT, R0, 0x1, RZ ;  /* 0x0000000100005810 */ /* 0x000fe40007ffe0ff */
[----:B------:R-:W-:Y:S02]  /*0b10*/  ISETP.NE.AND P5, PT, R8, RZ, PT ;  /* 0x000000ff0800720c */ /* 0x000fe40003fa5270 */
[----:B0-----:R-:W-:-:S02]  /*0b20*/  LOP3.LUT R3, R12, 0xff, RZ, 0xc0, !PT ;  /* 0x000000ff0c037812 */ /* 0x001fc400078ec0ff */
[----:B------:R-:W-:Y:S02]  /*0b30*/  @!P6 IADD3 R2, PT, PT, R2, -R15, RZ ;  /* 0x8000000f0202e210 */ /* 0x000fe40007ffe0ff */
[----:B------:R-:W-:Y:S02]  /*0b40*/  @!P4 IADD3 R0, PT, PT, -R0, RZ, RZ ;  /* 0x000000ff0000c210 */ /* 0x000fe40007ffe1ff */
[----:B------:R-:W-:Y:S02]  /*0b50*/  @!P3 IADD3 R2, PT, PT, -R2, RZ, RZ ;  /* 0x000000ff0202b210 */ /* 0x000fe40007ffe1ff */
[----:B------:R-:W-:-:S03]  /*0b60*/  @!P2 LOP3.LUT R0, RZ, R17, RZ, 0x33, !PT ;  /* 0x00000011ff00a212 */ /* 0x000fc600078e33ff */
[----:B------:R-:W-:-:S07]  /*0b70*/  @!P5 LOP3.LUT R2, RZ, R8, RZ, 0x33, !PT ;  /* 0x00000008ff02d212 */ /* 0x000fce00078e33ff */
[----:B------:R-:W-:Y:S05]  /*0b80*/  CALL.REL.NOINC `($__internal_0_$__cuda_sm20_div_u16) ;  /* 0x0000002c00b87944 */ /* 0x000fea0003c00000 */
[----:B------:R-:W-:Y:S01]  /*0b90*/  PRMT R3, R9, 0x9910, RZ ;  /* 0x0000991009037816 */ /* 0x000fe200000000ff */
[----:B------:R-:W0:Y:S01]  /*0ba0*/  LDCU.64 UR8, c[0x0][0x358] ;  /* 0x00006b00ff0877ac */ /* 0x000e220008000a00 */
[----:B------:R-:W-:Y:S02]  /*0bb0*/  PRMT R4, R10, 0x9910, RZ ;  /* 0x000099100a047816 */ /* 0x000fe400000000ff */
[----:B------:R-:W-:-:S03]  /*0bc0*/  ISETP.GT.U32.OR P1, PT, R12, 0x7, !P1 ;  /* 0x000000070c00780c */ /* 0x000fc60004f24470 */
[----:B------:R-:W-:-:S05]  /*0bd0*/  IMAD R3, R3, R4, RZ ;  /* 0x0000000403037224 */ /* 0x000fca00078e02ff */
[----:B------:R-:W-:-:S04]  /*0be0*/  IADD3 R3, PT, PT, RZ, -R3, RZ ;  /* 0x80000003ff037210 */ /* 0x000fc80007ffe0ff */
[----:B------:R-:W-:-:S04]  /*0bf0*/  PRMT R3, R3, 0x7710, RZ ;  /* 0x0000771003037816 */ /* 0x000fc800000000ff */
[----:B------:R-:W-:Y:S02]  /*0c00*/  IADD3 R6, PT, PT, R3, R12, RZ ;  /* 0x0000000c03067210 */ /* 0x000fe40007ffe0ff */
[----:B------:R-:W-:Y:S02]  /*0c10*/  LOP3.LUT R3, R10, 0xffff, RZ, 0xc0, !PT ;  /* 0x0000ffff0a037812 */ /* 0x000fe400078ec0ff */
[----:B------:R-:W-:Y:S01]  /*0c20*/  LOP3.LUT R4, R6, 0xff, RZ, 0xc0, !PT ;  /* 0x000000ff06047812 */ /* 0x000fe200078ec0ff */
[----:B0-----:R-:W-:Y:S06]  /*0c30*/  @P1 BRA `(.L_x_5) ;  /* 0x0000000400141947 */ /* 0x001fec0003800000 */
[----:B------:R-:W0:Y:S01]  /*0c40*/  S2R R6, SR_CgaCtaId ;  /* 0x0000000000067919 */ /* 0x000e220000008800 */
[----:B------:R-:W1:Y:S01]  /*0c50*/  LDC.64 R8, c[0x0][0x388] ;  /* 0x0000e200ff087b82 */ /* 0x000e620000000a00 */
[----:B------:R-:W-:Y:S01]  /*0c60*/  MOV R2, 0x400 ;  /* 0x0000040000027802 */ /* 0x000fe20000000f00 */
[C---:B------:R-:W-:Y:S02]  /*0c70*/  IMAD R17, R0.reuse, 0x7d, R5 ;  /* 0x0000007d00117824 */ /* 0x040fe400078e0205 */
[----:B------:R-:W-:Y:S01]  /*0c80*/  HFMA2 R12, -RZ, RZ, 0, 0 ;  /* 0x00000000ff0c7431 */ /* 0x000fe200000001ff */
[----:B------:R-:W-:Y:S02]  /*0c90*/  LEA R15, R0, R4, 0x9 ;  /* 0x00000004000f7211 */ /* 0x000fe400078e48ff */
[----:B------:R-:W-:Y:S01]  /*0ca0*/  IADD3 R3, PT, PT, R2, 0x400, RZ ;  /* 0x0000040002037810 */ /* 0x000fe20007ffe0ff */
[----:B------:R-:W2:Y:S01]  /*0cb0*/  LDC.64 R10, c[0x0][0x380] ;  /* 0x0000e000ff0a7b82 */ /* 0x000ea20000000a00 */
[----:B------:R-:W-:-:S02]  /*0cc0*/  MOV R19, RZ ;  /* 0x000000ff00137202 */ /* 0x000fc40000000f00 */
[----:B------:R-:W-:Y:S02]  /*0cd0*/  LEA R17, R17, R4, 0xc ;  /* 0x0000000411117211 */ /* 0x000fe400078e60ff */
[----:B-1----:R-:W-:-:S04]  /*0ce0*/  IADD3 R8, P0, PT, R8, 0x2000, RZ ;  /* 0x0000200008087810 */ /* 0x002fc80007f1e0ff */
[----:B------:R-:W-:Y:S02]  /*0cf0*/  IADD3.X R9, PT, PT, RZ, R9, RZ, P0, !PT ;  /* 0x00000009ff097210 */ /* 0x000fe400007fe4ff */
[C---:B0-----:R-:W-:Y:S02]  /*0d00*/  LEA R13, R6.reuse, R2, 0x18 ;  /* 0x00000002060d7211 */ /* 0x041fe400078ec0ff */
[----:B------:R-:W-:-:S03]  /*0d10*/  LEA R3, R6, R3, 0x18 ;  /* 0x0000000306037211 */ /* 0x000fc600078ec0ff */
[C---:B------:R-:W-:Y:S01]  /*0d20*/  IMAD R37, R4.reuse, 0x4, R13 ;  /* 0x0000000404257824 */ /* 0x040fe200078e020d */
[----:B------:R-:W-:-:S03]  /*0d30*/  LEA R27, R4, R3, 0x2 ;  /* 0x00000003041b7211 */ /* 0x000fc600078e10ff */
[----:B--2---:R-:W-:-:S07]  /*0d40*/  IMAD R26, R4, 0x1c, R37 ;  /* 0x0000001c041a7824 */ /* 0x004fce00078e0225 */
.L_x_6:
[----:B------:R-:W-:-:S04]  /*0d50*/  IMAD.WIDE R2, R15, 0x4, R10 ;  /* 0x000000040f027825 */ /* 0x000fc800078e020a */
[----:B------:R-:W-:Y:S02]  /*0d60*/  IMAD.WIDE R6, R17, 0x4, R8 ;  /* 0x0000000411067825 */ /* 0x000fe400078e0208 */
[----:B------:R-:W2:Y:S04]  /*0d70*/  LDG.E.CONSTANT R2, desc[UR8][R2.64] ;  /* 0x0000000802027981 */ /* 0x000ea8000c1e9900 */
[----:B------:R-:W3:Y:S04]  /*0d80*/  LDG.E.CONSTANT R14, desc[UR8][R6.64+-0x2000] ;  /* 0xffe00008060e7981 */ /* 0x000ee8000c1e9900 */
[----:B------:R-:W4:Y:S04]  /*0d90*/  LDG.E.CONSTANT R16, desc[UR8][R6.64+-0x1800] ;  /* 0xffe8000806107981 */ /* 0x000f28000c1e9900 */
[----:B------:R-:W5:Y:S04]  /*0da0*/  LDG.E.CONSTANT R18, desc[UR8][R6.64+-0x1000] ;  /* 0xfff0000806127981 */ /* 0x000f68000c1e9900 */
[----:B------:R-:W5:Y:S04]  /*0db0*/  LDG.E.CONSTANT R20, desc[UR8][R6.64+-0x800] ;  /* 0xfff8000806147981 */ /* 0x000f68000c1e9900 */
[----:B------:R-:W5:Y:S04]  /*0dc0*/  LDG.E.CONSTANT R21, desc[UR8][R6.64] ;  /* 0x0000000806157981 */ /* 0x000f68000c1e9900 */
[----:B------:R-:W5:Y:S04]  /*0dd0*/  LDG.E.CONSTANT R22, desc[UR8][R6.64+0x800] ;  /* 0x0008000806167981 */ /* 0x000f68000c1e9900 */
[----:B------:R-:W5:Y:S04]  /*0de0*/  LDG.E.CONSTANT R23, desc[UR8][R6.64+0x1000] ;  /* 0x0010000806177981 */ /* 0x000f68000c1e9900 */
[----:B------:R-:W5:Y:S01]  /*0df0*/  LDG.E.CONSTANT R24, desc[UR8][R6.64+0x1800] ;  /* 0x0018000806187981 */ /* 0x000f62000c1e9900 */
[----:B------:R-:W-:Y:S05]  /*0e00*/  WARPSYNC.ALL ;  /* 0x0000000000007948 */ /* 0x000fea0003800000 */
[----:B------:R-:W-:Y:S01]  /*0e10*/  BAR.SYNC.DEFER_BLOCKING 0x0 ;  /* 0x0000000000007b1d */ /* 0x000fe20000010000 */
[----:B------:R-:W-:-:S02]  /*0e20*/  IADD3 R12, PT, PT, R12, 0x1, RZ ;  /* 0x000000010c0c7810 */ /* 0x000fc40007ffe0ff */
[----:B------:R-:W-:Y:S02]  /*0e30*/  IADD3 R15, PT, PT, R15, 0x8, RZ ;  /* 0x000000080f0f7810 */ /* 0x000fe40007ffe0ff */
[----:B------:R-:W-:Y:S02]  /*0e40*/  ISETP.NE.AND P0, PT, R12, 0x40, PT ;  /* 0x000000400c00780c */ /* 0x000fe40003f05270 */
[----:B------:R-:W-:Y:S01]  /*0e50*/  IADD3 R17, PT, PT, R17, 0x8, RZ ;  /* 0x0000000811117810 */ /* 0x000fe20007ffe0ff */
[----:B--2---:R-:W-:Y:S04]  /*0e60*/  STS [R27], R2 ;  /* 0x000000021b007388 */ /* 0x004fe80000000800 */
[----:B---3--:R-:W-:Y:S04]  /*0e70*/  STS [R37], R14 ;  /* 0x0000000e25007388 */ /* 0x008fe80000000800 */
[----:B----4-:R-:W-:Y:S04]  /*0e80*/  STS [R37+0x20], R16 ;  /* 0x0000201025007388 */ /* 0x010fe80000000800 */
[----:B-----5:R-:W-:Y:S04]  /*0e90*/  STS [R37+0x40], R18 ;  /* 0x0000401225007388 */ /* 0x020fe80000000800 */
[----:B------:R-:W-:Y:S04]  /*0ea0*/  STS [R37+0x60], R20 ;  /* 0x0000601425007388 */ /* 0x000fe80000000800 */
[----:B------:R-:W-:Y:S04]  /*0eb0*/  STS [R37+0x80], R21 ;  /* 0x0000801525007388 */ /* 0x000fe80000000800 */
[----:B------:R-:W-:Y:S04]  /*0ec0*/  STS [R37+0xa0], R22 ;  /* 0x0000a01625007388 */ /* 0x000fe80000000800 */
[----:B------:R-:W-:Y:S04]  /*0ed0*/  STS [R37+0xc0], R23 ;  /* 0x0000c01725007388 */ /* 0x000fe80000000800 */
[----:B------:R-:W-:Y:S01]  /*0ee0*/  STS [R37+0xe0], R24 ;  /* 0x0000e01825007388 */ /* 0x000fe20000000800 */
[----:B------:R-:W-:Y:S06]  /*0ef0*/  BAR.SYNC.DEFER_BLOCKING 0x0 ;  /* 0x0000000000007b1d */ /* 0x000fec0000010000 */
[----:B------:R-:W-:Y:S04]  /*0f00*/  LDS R3, [R26] ;  /* 0x000000001a037984 */ /* 0x000fe80000000800 */
[----:B------:R-:W0:Y:S04]  /*0f10*/  LDS.128 R28, [R13+0x400] ;  /* 0x000400000d1c7984 */ /* 0x000e280000000c00 */
[----:B------:R-:W1:Y:S04]  /*0f20*/  LDS R7, [R26+0x4] ;  /* 0x000004001a077984 */ /* 0x000e680000000800 */
[----:B------:R-:W2:Y:S04]  /*0f30*/  LDS R2, [R26+0x8] ;  /* 0x000008001a027984 */ /* 0x000ea80000000800 */
[----:B------:R-:W3:Y:S04]  /*0f40*/  LDS R25, [R26+0xc] ;  /* 0x00000c001a197984 */ /* 0x000ee80000000800 */
[----:B------:R-:W-:Y:S04]  /*0f50*/  LDS R6, [R26+0x10] ;  /* 0x000010001a067984 */ /* 0x000fe80000000800 */
[----:B------:R-:W4:Y:S04]  /*0f60*/  LDS.128 R32, [R13+0x410] ;  /* 0x000410000d207984 */ /* 0x000f280000000c00 */
[----:B------:R-:W5:Y:S04]  /*0f70*/  LDS R21, [R26+0x14] ;  /* 0x000014001a157984 */ /* 0x000f680000000800 */
[----:B------:R-:W5:Y:S04]  /*0f80*/  LDS R14, [R26+0x18] ;  /* 0x000018001a0e7984 */ /* 0x000f680000000800 */
[----:B------:R-:W5:Y:S01]  /*0f90*/  LDS R23, [R26+0x1c] ;  /* 0x00001c001a177984 */ /* 0x000f620000000800 */
[----:B0-----:R-:W-:-:S04]  /*0fa0*/  FFMA R28, R28, R3, R19 ;  /* 0x000000031c1c7223 */ /* 0x001fc80000000013 */
[----:B-1----:R-:W-:-:S04]  /*0fb0*/  FFMA R7, R7, R29, R28 ;  /* 0x0000001d07077223 */ /* 0x002fc8000000001c */
[----:B--2---:R-:W-:-:S04]  /*0fc0*/  FFMA R2, R2, R30, R7 ;  /* 0x0000001e02027223 */ /* 0x004fc80000000007 */
[----:B---3--:R-:W-:-:S04]  /*0fd0*/  FFMA R25, R25, R31, R2 ;  /* 0x0000001f19197223 */ /* 0x008fc80000000002 */
[----:B----4-:R-:W-:-:S04]  /*0fe0*/  FFMA R6, R32, R6, R25 ;  /* 0x0000000620067223 */ /* 0x010fc80000000019 */
[----:B-----5:R-:W-:-:S04]  /*0ff0*/  FFMA R21, R21, R33, R6 ;  /* 0x0000002115157223 */ /* 0x020fc80000000006 */
[----:B------:R-:W-:-:S04]  /*1000*/  FFMA R14, R14, R34, R21 ;  /* 0x000000220e0e7223 */ /* 0x000fc80000000015 */
[----:B------:R-:W-:Y:S01]  /*1010*/  FFMA R19, R23, R35, R14 ;  /* 0x0000002317137223 */ /* 0x000fe2000000000e */
[----:B------:R-:W-:Y:S06]  /*1020*/  @P0 BRA `(.L_x_6) ;  /* 0xfffffffc00480947 */ /* 0x000fec000383ffff */
[----:B------:R-:W0:Y:S01]  /*1030*/  LDC.64 R2, c[0x0][0x390] ;  /* 0x0000e400ff027b82 */ /* 0x000e220000000a00 */
[----:B------:R-:W-:-:S05]  /*1040*/  IMAD R5, R0, 0x7d, R5 ;  /* 0x0000007d00057824 */ /* 0x000fca00078e0205 */
[----:B------:R-:W-:-:S05]  /*1050*/  LEA R5, R5, R4, 0x3 ;  /* 0x0000000405057211 */ /* 0x000fca00078e18ff */
[----:B0-----:R-:W-:-:S05]  /*1060*/  IMAD.WIDE R2, R5, 0x4, R2 ;  /* 0x0000000405027825 */ /* 0x001fca00078e0202 */
[----:B------:R-:W-:Y:S01]  /*1070*/  STG.E desc[UR8][R2.64], R19 ;  /* 0x0000001302007986 */ /* 0x000fe2000c101908 */
[----:B------:R-:W-:Y:S05]  /*1080*/  EXIT ;  /* 0x000000000000794d */ /* 0x000fea0003800000 */
.L_x_5:
[----:B------:R-:W-:Y:S05]  /*1090*/  @!P0 EXIT ;  /* 0x000000000000894d */ /* 0x000fea0003800000 */
[C---:B------:R-:W-:Y:S01]  /*10a0*/  SHF.L.U32 R8, R4.reuse, 0x2, RZ ;  /* 0x0000000204087819 */ /* 0x040fe200000006ff */
[----:B------:R-:W-:Y:S01]  /*10b0*/  IMAD R14, R4, 0x5, RZ ;  /* 0x00000005040e7824 */ /* 0x000fe200078e02ff */
[----:B------:R-:W-:Y:S01]  /*10c0*/  LOP3.LUT R6, R6, 0xff, RZ, 0xc0, !PT ;  /* 0x000000ff06067812 */ /* 0x000fe200078ec0ff */
[----:B------:R-:W-:Y:S01]  /*10d0*/  IMAD R18, R4, 0x50, RZ ;  /* 0x0000005004127824 */ /* 0x000fe200078e02ff */
[----:B------:R-:W-:Y:S01]  /*10e0*/  SHF.L.U32 R17, R3, 0xb, RZ ;  /* 0x0000000b03117819 */ /* 0x000fe200000006ff */
[----:B------:R-:W-:Y:S01]  /*10f0*/  VIADD R7, R8, 0xffffffc6 ;  /* 0xffffffc608077836 */ /* 0x000fe20000000000 */
[C---:B------:R-:W-:Y:S01]  /*1100*/  ISETP.GE.U32.AND P5, PT, R6.reuse, 0xf, PT ;  /* 0x0000000f0600780c */ /* 0x040fe20003fa6070 */
[----:B------:R-:W-:Y:S01]  /*1110*/  IMAD R5, R5, 0x1d, RZ ;  /* 0x0000001d05057824 */ /* 0x000fe200078e02ff */
[C---:B------:R-:W-:Y:S01]  /*1120*/  ISETP.GT.U32.AND P4, PT, R6.reuse, 0xe, PT ;  /* 0x0000000e0600780c */ /* 0x040fe20003f84070 */
[----:B------:R-:W0:Y:S01]  /*1130*/  S2UR UR6, SR_CgaCtaId ;  /* 0x00000000000679c3 */ /* 0x000e220000008800 */
[C---:B------:R-:W-:Y:S01]  /*1140*/  ISETP.GE.U32.AND P3, PT, R6.reuse, 0xe, PT ;  /* 0x0000000e0600780c */ /* 0x040fe20003f66070 */
[----:B------:R-:W-:Y:S01]  /*1150*/  UMOV UR4, 0x400 ;  /* 0x0000040000047882 */ /* 0x000fe20000000000 */
[C---:B------:R-:W-:Y:S01]  /*1160*/  ISETP.GT.U32.AND P2, PT, R6.reuse, 0xd, PT ;  /* 0x0000000d0600780c */ /* 0x040fe20003f44070 */
[----:B------:R-:W-:Y:S01]  /*1170*/  UIADD3 UR5, UPT, UPT, UR4, 0x400, URZ ;  /* 0x0000040004057890 */ /* 0x000fe2000fffe0ff */
[C---:B------:R-:W-:Y:S01]  /*1180*/  ISETP.GE.U32.AND P1, PT, R6.reuse, 0x1a, PT ;  /* 0x0000001a0600780c */ /* 0x040fe20003f26070 */
[----:B------:R-:W-:Y:S01]  /*1190*/  HFMA2 R125, -RZ, RZ, 0, 0 ;  /* 0x00000000ff7d7431 */ /* 0x000fe200000001ff */
[----:B------:R-:W-:Y:S01]  /*11a0*/  ISETP.GE.U32.AND P0, PT, R6, 0x19, PT ;  /* 0x000000190600780c */ /* 0x000fe20003f06070 */
[----:B------:R-:W-:Y:S01]  /*11b0*/  HFMA2 R119, -RZ, RZ, 0, 0 ;  /* 0x00000000ff777431 */ /* 0x000fe200000001ff */
[----:B------:R-:W-:Y:S01]  /*11c0*/  LEA.HI R15, R4, R4, RZ, 0x1e ;  /* 0x00000004040f7211 */ /* 0x000fe200078ff0ff */
[----:B------:R-:W-:Y:S01]  /*11d0*/  HFMA2 R115, -RZ, RZ, 0, 0 ;  /* 0x00000000ff737431 */ /* 0x000fe200000001ff */
[----:B------:R-:W-:Y:S01]  /*11e0*/  LOP3.LUT R10, R17, 0x3, R4, 0xf8, !PT ;  /* 0x00000003110a7812 */ /* 0x000fe200078ef804 */
[----:B------:R-:W-:Y:S01]  /*11f0*/  HFMA2 R111, -RZ, RZ, 0, 0 ;  /* 0x00000000ff6f7431 */ /* 0x000fe200000001ff */
[C---:B------:R-:W-:Y:S01]  /*1200*/  SEL R7, R8.reuse, R7, !P5 ;  /* 0x0000000708077207 */ /* 0x040fe20006800000 */
[----:B------:R-:W-:Y:S01]  /*1210*/  HFMA2 R107, -RZ, RZ, 0, 0 ;  /* 0x00000000ff6b7431 */ /* 0x000fe200000001ff */
[C---:B------:R-:W-:Y:S01]  /*1220*/  IADD3 R19, PT, PT, R8.reuse, 0x1, RZ ;  /* 0x0000000108137810 */ /* 0x040fe20007ffe0ff */
[----:B------:R-:W-:Y:S01]  /*1230*/  HFMA2 R103, -RZ, RZ, 0, 0 ;  /* 0x00000000ff677431 */ /* 0x000fe200000001ff */
[----:B------:R-:W-:-:S02]  /*1240*/  IADD3 R6, PT, PT, R8, -0x39, RZ ;  /* 0xffffffc708067810 */ /* 0x000fc40007ffe0ff */
[----:B------:R-:W-:Y:S02]  /*1250*/  CS2R R98, SRZ ;  /* 0x0000000000627805 */ /* 0x000fe4000001ff00 */
[----:B------:R-:W-:Y:S02]  /*1260*/  SEL R16, RZ, 0xc40, !P4 ;  /* 0x00000c40ff107807 */ /* 0x000fe40006000000 */
[----:B------:R-:W-:Y:S02]  /*1270*/  CS2R R96, SRZ ;  /* 0x0000000000607805 */ /* 0x000fe4000001ff00 */
[----:B------:R-:W-:Y:S02]  /*1280*/  LEA R15, R15, R10, 0x6 ;  /* 0x0000000a0f0f7211 */ /* 0x000fe400078e30ff */
[----:B------:R-:W-:Y:S02]  /*1290*/  CS2R R94, SRZ ;  /* 0x00000000005e7805 */ /* 0x000fe4000001ff00 */
[----:B------:R-:W-:Y:S01]  /*12a0*/  ISETP.GT.U32.AND P4, PT, R7, 0x1c, PT ;  /* 0x0000001c0700780c */ /* 0x000fe20003f84070 */
[----:B0-----:R-:W-:Y:S01]  /*12b0*/  ULEA UR4, UR6, UR4, 0x18 ;  /* 0x0000000406047291 */ /* 0x001fe2000f8ec0ff */
[----:B------:R-:W-:Y:S01]  /*12c0*/  SEL R6, R19, R6, !P5 ;  /* 0x0000000613067207 */ /* 0x000fe20006800000 */
[----:B------:R-:W-:Y:S01]  /*12d0*/  ULEA UR5, UR6, UR5, 0x18 ;  /* 0x0000000506057291 */ /* 0x000fe2000f8ec0ff */
[----:B------:R-:W-:-:S02]  /*12e0*/  LOP3.LUT R10, R4, 0x3, RZ, 0xc0, !PT ;  /* 0x00000003040a7812 */ /* 0x000fc400078ec0ff */
[----:B------:R-:W-:Y:S02]  /*12f0*/  CS2R R92, SRZ ;  /* 0x00000000005c7805 */ /* 0x000fe4000001ff00 */
[----:B------:R-:W-:Y:S02]  /*1300*/  LEA.HI R9, R14, R3, RZ, 0x19 ;  /* 0x000000030e097211 */ /* 0x000fe400078fc8ff */
[----:B------:R-:W-:Y:S02]  /*1310*/  CS2R R90, SRZ ;  /* 0x00000000005a7805 */ /* 0x000fe4000001ff00 */
[----:B------:R-:W-:Y:S02]  /*1320*/  LEA R22, R2, 0xffffffff, 0x1 ;  /* 0xffffffff02167811 */ /* 0x000fe400078e08ff */
[----:B------:R-:W-:Y:S02]  /*1330*/  CS2R R88, SRZ ;  /* 0x0000000000587805 */ /* 0x000fe4000001ff00 */
[----:B------:R-:W-:-:S02]  /*1340*/  ISETP.GT.U32.AND P5, PT, R6, 0x1c, PT ;  /* 0x0000001c0600780c */ /* 0x000fc40003fa4070 */
[----:B------:R-:W-:Y:S02]  /*1350*/  CS2R R86, SRZ ;  /* 0x0000000000567805 */ /* 0x000fe4000001ff00 */
[----:B------:R-:W-:Y:S02]  /*1360*/  LOP3.LUT R20, R17, 0x2, R10, 0xf6, !PT ;  /* 0x0000000211147812 */ /* 0x000fe400078ef60a */
[----:B------:R-:W-:Y:S02]  /*1370*/  CS2R R84, SRZ ;  /* 0x0000000000547805 */ /* 0x000fe4000001ff00 */
[C---:B------:R-:W-:Y:S02]  /*1380*/  IADD3 R25, PT, PT, R8.reuse, 0x2, RZ ;  /* 0x0000000208197810 */ /* 0x040fe40007ffe0ff */
[----:B------:R-:W-:Y:S02]  /*1390*/  CS2R R82, SRZ ;  /* 0x0000000000527805 */ /* 0x000fe4000001ff00 */
[----:B------:R-:W-:-:S02]  /*13a0*/  IADD3 R6, PT, PT, R8, -0x38, RZ ;  /* 0xffffffc808067810 */ /* 0x000fc40007ffe0ff */
[----:B------:R-:W-:Y:S02]  /*13b0*/  CS2R R80, SRZ ;  /* 0x0000000000507805 */ /* 0x000fe4000001ff00 */
[C---:B------:R-:W-:Y:S01]  /*13c0*/  IADD3 R27, PT, PT, R8.reuse, 0x3, RZ ;  /* 0x00000003081b7810 */ /* 0x040fe20007ffe0ff */
[----:B------:R-:W-:Y:S01]  /*13d0*/  IMAD.MOV.U32 R121, RZ, RZ, RZ ;  /* 0x000000ffff797224 */ /* 0x000fe200078e00ff */
[----:B------:R-:W-:Y:S02]  /*13e0*/  IADD3 R10, PT, PT, R8, -0x37, RZ ;  /* 0xffffffc9080a7810 */ /* 0x000fe40007ffe0ff */
[----:B------:R-:W-:Y:S02]  /*13f0*/  CS2R R78, SRZ ;  /* 0x00000000004e7805 */ /* 0x000fe4000001ff00 */
[----:B------:R-:W-:Y:S02]  /*1400*/  ISETP.LT.U32.AND P6, PT, R9, 0x2, !P1 ;  /* 0x000000020900780c */ /* 0x000fe40004fc1070 */
[----:B------:R-:W-:-:S02]  /*1410*/  CS2R R76, SRZ ;  /* 0x00000000004c7805 */ /* 0x000fc4000001ff00 */
[----:B------:R-:W-:Y:S02]  /*1420*/  IADD3 R7, PT, PT, R22, 0x1, RZ ;  /* 0x0000000116077810 */ /* 0x000fe40007ffe0ff */
[----:B------:R-:W-:Y:S02]  /*1430*/  CS2R R74, SRZ ;  /* 0x00000000004a7805 */ /* 0x000fe4000001ff00 */
[----:B------:R-:W-:Y:S02]  /*1440*/  IADD3 R9, PT, PT, R18, 0x20, RZ ;  /* 0x0000002012097810 */ /* 0x000fe40007ffe0ff */
[----:B------:R-:W-:Y:S02]  /*1450*/  CS2R R72, SRZ ;  /* 0x0000000000487805 */ /* 0x000fe4000001ff00 */
[----:B------:R-:W-:Y:S02]  /*1460*/  SEL R6, R25, R6, !P3 ;  /* 0x0000000619067207 */ /* 0x000fe40005800000 */
[----:B------:R-:W-:-:S02]  /*1470*/  CS2R R70, SRZ ;  /* 0x0000000000467805 */ /* 0x000fc4000001ff00 */
[----:B------:R-:W-:Y:S02]  /*1480*/  SEL R10, R27, R10, !P3 ;  /* 0x0000000a1b0a7207 */ /* 0x000fe40005800000 */
[----:B------:R-:W-:Y:S02]  /*1490*/  CS2R R68, SRZ ;  /* 0x0000000000447805 */ /* 0x000fe4000001ff00 */
[----:B------:R-:W-:Y:S02]  /*14a0*/  IADD3 R14, PT, PT, R14, 0x4, RZ ;  /* 0x000000040e0e7810 */ /* 0x000fe40007ffe0ff */
[----:B------:R-:W-:Y:S02]  /*14b0*/  CS2R R66, SRZ ;  /* 0x0000000000427805 */ /* 0x000fe4000001ff00 */
[----:B------:R-:W-:Y:S01]  /*14c0*/  MOV R12, R7 ;  /* 0x00000007000c7202 */ /* 0x000fe20000000f00 */
[----:B------:R-:W-:Y:S01]  /*14d0*/  @!P4 IMAD.MOV R12, RZ, RZ, R22 ;  /* 0x000000ffff0cc224 */ /* 0x000fe200078e0216 */
[----:B------:R-:W-:-:S02]  /*14e0*/  LOP3.LUT R9, R9, 0x1fc0, RZ, 0xc0, !PT ;  /* 0x00001fc009097812 */ /* 0x000fc400078ec0ff */
[----:B------:R-:W-:Y:S02]  /*14f0*/  CS2R R64, SRZ ;  /* 0x0000000000407805 */ /* 0x000fe4000001ff00 */
[----:B------:R-:W-:Y:S02]  /*1500*/  SEL R21, RZ, 0x38, !P4 ;  /* 0x00000038ff157807 */ /* 0x000fe40006000000 */
[----:B------:R-:W-:Y:S02]  /*1510*/  CS2R R62, SRZ ;  /* 0x00000000003e7805 */ /* 0x000fe4000001ff00 */
[----:B------:R-:W-:Y:S02]  /*1520*/  ISETP.GT.U32.AND P4, PT, R6, 0x1c, PT ;  /* 0x0000001c0600780c */ /* 0x000fe40003f84070 */
[----:B------:R-:W-:Y:S02]  /*1530*/  CS2R R60, SRZ ;  /* 0x00000000003c7805 */ /* 0x000fe4000001ff00 */
[----:B------:R-:W-:-:S02]  /*1540*/  ISETP.GT.U32.AND P3, PT, R10, 0x1c, PT ;  /* 0x0000001c0a00780c */ /* 0x000fc40003f64070 */
[----:B------:R-:W-:Y:S02]  /*1550*/  CS2R R58, SRZ ;  /* 0x00000000003a7805 */ /* 0x000fe4000001ff00 */
[----:B------:R-:W-:Y:S02]  /*1560*/  LEA.HI R14, R14, R3, RZ, 0x19 ;  /* 0x000000030e0e7211 */ /* 0x000fe400078fc8ff */
[----:B------:R-:W-:Y:S02]  /*1570*/  CS2R R56, SRZ ;  /* 0x0000000000387805 */ /* 0x000fe4000001ff00 */
[----:B------:R-:W-:Y:S02]  /*1580*/  IADD3 R11, PT, PT, R9, R20, RZ ;  /* 0x00000014090b7210 */ /* 0x000fe40007ffe0ff */
[----:B------:R-:W-:Y:S02]  /*1590*/  CS2R R54, SRZ ;  /* 0x0000000000367805 */ /* 0x000fe4000001ff00 */
[C---:B------:R-:W-:Y:S01]  /*15a0*/  IADD3 R10, PT, PT, R18.reuse, 0x30, RZ ;  /* 0x00000030120a7810 */ /* 0x040fe20007ffe0ff */
[----:B------:R-:W-:Y:S01]  /*15b0*/  VIADD R18, R18, 0x10 ;  /* 0x0000001012127836 */ /* 0x000fe20000000000 */
[----:B------:R-:W-:-:S02]  /*15c0*/  LOP3.LUT R9, R8, 0xfc, RZ, 0xc0, !PT ;  /* 0x000000fc08097812 */ /* 0x000fc400078ec0ff */
[----:B------:R-:W-:Y:S02]  /*15d0*/  CS2R R52, SRZ ;  /* 0x0000000000347805 */ /* 0x000fe4000001ff00 */
[----:B------:R-:W-:Y:S02]  /*15e0*/  IADD3 R24, PT, PT, R4, R27, RZ ;  /* 0x0000001b04187210 */ /* 0x000fe40007ffe0ff */
[----:B------:R-:W-:Y:S01]  /*15f0*/  MOV R6, R7 ;  /* 0x0000000700067202 */ /* 0x000fe20000000f00 */
[----:B------:R-:W-:Y:S01]  /*1600*/  IMAD R9, R9, 0x1b, RZ ;  /* 0x0000001b09097824 */ /* 0x000fe200078e02ff */
[----:B------:R-:W-:Y:S02]  /*1610*/  @!P5 IADD3 R6, PT, PT, R22, RZ, RZ ;  /* 0x000000ff1606d210 */ /* 0x000fe40007ffe0ff */
[----:B------:R-:W-:Y:S02]  /*1620*/  SEL R23, RZ, 0x38, !P5 ;  /* 0x00000038ff177807 */ /* 0x000fe40006800000 */
[----:B------:R-:W-:-:S02]  /*1630*/  ISETP.LT.U32.AND P5, PT, R14, 0x2, !P0 ;  /* 0x000000020e00780c */ /* 0x000fc400047a1070 */
[----:B------:R-:W-:Y:S02]  /*1640*/  IADD3 R14, PT, PT, R4, R19, RZ ;  /* 0x00000013040e7210 */ /* 0x000fe40007ffe0ff */
[----:B------:R-:W-:Y:S02]  /*1650*/  LOP3.LUT R10, R10, 0x1fc0, RZ, 0xc0, !PT ;  /* 0x00001fc00a0a7812 */ /* 0x000fe400078ec0ff */
[----:B------:R-:W-:Y:S02]  /*1660*/  LOP3.LUT R13, R24, 0x3, RZ, 0xc0, !PT ;  /* 0x00000003180d7812 */ /* 0x000fe400078ec0ff */
[----:B------:R-:W-:Y:S02]  /*1670*/  LOP3.LUT R20, R17, 0x3, R14, 0xf8, !PT ;  /* 0x0000000311147812 */ /* 0x000fe400078ef80e */
[----:B------:R-:W-:Y:S02]  /*1680*/  IADD3 R13, PT, PT, R13, R17, R10 ;  /* 0x000000110d0d7210 */ /* 0x000fe40007ffe00a */
[----:B------:R-:W-:-:S02]  /*1690*/  LEA.HI R14, R14, R3, RZ, 0x19 ;  /* 0x000000030e0e7211 */ /* 0x000fc400078fc8ff */
[----:B------:R-:W-:Y:S02]  /*16a0*/  MOV R10, R7 ;  /* 0x00000007000a7202 */ /* 0x000fe40000000f00 */
[C---:B------:R-:W-:Y:S02]  /*16b0*/  @!P4 IADD3 R10, PT, PT, R22.reuse, RZ, RZ ;  /* 0x000000ff160ac210 */ /* 0x040fe40007ffe0ff */
[----:B------:R-:W-:Y:S02]  /*16c0*/  @!P3 IADD3 R7, PT, PT, R22, RZ, RZ ;  /* 0x000000ff1607b210 */ /* 0x000fe40007ffe0ff */
[----:B------:R-:W-:Y:S02]  /*16d0*/  SHF.R.U32.HI R9, RZ, 0x8, R9 ;  /* 0x00000008ff097819 */ /* 0x000fe40000011609 */
[----:B------:R-:W-:Y:S02]  /*16e0*/  SEL R22, RZ, 0x38, !P4 ;  /* 0x00000038ff167807 */ /* 0x000fe40006000000 */
[----:B------:R-:W-:-:S02]  /*16f0*/  ISETP.LT.U32.AND P4, PT, R14, 0x2, !P1 ;  /* 0x000000020e00780c */ /* 0x000fc40004f81070 */
[----:B------:R-:W-:Y:S02]  /*1700*/  IADD3 R14, PT, PT, R4, R25, RZ ;  /* 0x00000019040e7210 */ /* 0x000fe40007ffe0ff */
[----:B------:R-:W-:Y:S02]  /*1710*/  IADD3 R29, PT, PT, RZ, -R9, RZ ;  /* 0x80000009ff1d7210 */ /* 0x000fe40007ffe0ff */
[----:B------:R-:W-:Y:S02]  /*1720*/  LEA.HI R14, R14, R3, RZ, 0x19 ;  /* 0x000000030e0e7211 */ /* 0x000fe400078fc8ff */
[----:B------:R-:W-:Y:S02]  /*1730*/  PRMT R29, R29, 0x7710, RZ ;  /* 0x000077101d1d7816 */ /* 0x000fe400000000ff */
[----:B------:R-:W-:Y:S02]  /*1740*/  LOP3.LUT R17, R18, 0x1fc0, RZ, 0xc0, !PT ;  /* 0x00001fc012117812 */ /* 0x000fe400078ec0ff */
[----:B------:R-:W-:-:S02]  /*1750*/  ISETP.LT.U32.AND P1, PT, R14, 0x2, !P1 ;  /* 0x000000020e00780c */ /* 0x000fc40004f21070 */
[----:B------:R-:W-:Y:S02]  /*1760*/  LOP3.LUT R18, R19, 0xfd, RZ, 0xc0, !PT ;  /* 0x000000fd13127812 */ /* 0x000fe400078ec0ff */
[----:B------:R-:W-:Y:S02]  /*1770*/  LEA.HI R24, R24, R3, RZ, 0x19 ;  /* 0x0000000318187211 */ /* 0x000fe400078fc8ff */
[----:B------:R-:W-:Y:S01]  /*1780*/  IADD3 R14, PT, PT, R8, R29, RZ ;  /* 0x0000001d080e7210 */ /* 0x000fe20007ffe0ff */
[----:B------:R-:W-:Y:S01]  /*1790*/  IMAD R18, R18, 0x1b, RZ ;  /* 0x0000001b12127824 */ /* 0x000fe200078e02ff */
[----:B------:R-:W-:Y:S02]  /*17a0*/  IADD3 R17, PT, PT, R17, R20, RZ ;  /* 0x0000001411117210 */ /* 0x000fe40007ffe0ff */
[----:B------:R-:W-:Y:S02]  /*17b0*/  LOP3.LUT R20, R25, 0xfe, RZ, 0xc0, !PT ;  /* 0x000000fe19147812 */ /* 0x000fe400078ec0ff */
[----:B------:R-:W-:-:S02]  /*17c0*/  ISETP.LT.U32.AND P0, PT, R24, 0x2, !P0 ;  /* 0x000000021800780c */ /* 0x000fc40004701070 */
[----:B------:R-:W-:Y:S01]  /*17d0*/  LOP3.LUT R14, R14, 0xfe, RZ, 0xc0, !PT ;  /* 0x000000fe0e0e7812 */ /* 0x000fe200078ec0ff */
[----:B------:R-:W-:Y:S01]  /*17e0*/  IMAD R20, R20, 0x1b, RZ ;  /* 0x0000001b14147824 */ /* 0x000fe200078e02ff */
[----:B------:R-:W-:Y:S02]  /*17f0*/  LOP3.LUT R24, R27, 0xff, RZ, 0xc0, !PT ;  /* 0x000000ff1b187812 */ /* 0x000fe400078ec0ff */
[----:B------:R-:W-:Y:S02]  /*1800*/  LEA.HI R14, R14, R9, RZ, 0x1f ;  /* 0x000000090e0e7211 */ /* 0x000fe400078ff8ff */
[----:B------:R-:W-:Y:S01]  /*1810*/  SHF.R.U32.HI R18, RZ, 0x8, R18 ;  /* 0x00000008ff127819 */ /* 0x000fe20000011612 */
[----:B------:R-:W-:Y:S01]  /*1820*/  IMAD R24, R24, 0x1b, RZ ;  /* 0x0000001b18187824 */ /* 0x000fe200078e02ff */
[----:B------:R-:W-:Y:S02]  /*1830*/  IADD3 R37, PT, PT, R16, R23, RZ ;  /* 0x0000001710257210 */ /* 0x000fe40007ffe0ff */
[----:B------:R-:W-:-:S02]  /*1840*/  SHF.R.U32.HI R14, RZ, 0x4, R14 ;  /* 0x00000004ff0e7819 */ /* 0x000fc4000001160e */
[----:B------:R-:W-:Y:S02]  /*1850*/  SHF.R.U32.HI R20, RZ, 0x8, R20 ;  /* 0x00000008ff147819 */ /* 0x000fe40000011614 */
[----:B------:R-:W-:Y:S02]  /*1860*/  IADD3 R23, PT, PT, RZ, -R18, RZ ;  /* 0x80000012ff177210 */ /* 0x000fe40007ffe0ff */
[----:B------:R-:W-:Y:S02]  /*1870*/  SHF.R.U32.HI R24, RZ, 0x8, R24 ;  /* 0x00000008ff187819 */ /* 0x000fe40000011618 */
[----:B------:R-:W-:Y:S02]  /*1880*/  PRMT R9, R14, 0x9910, RZ ;  /* 0x000099100e097816 */ /* 0x000fe400000000ff */
[----:B------:R-:W-:Y:S02]  /*1890*/  IADD3 R26, PT, PT, RZ, -R20, RZ ;  /* 0x80000014ff1a7210 */ /* 0x000fe40007ffe0ff */
[----:B------:R-:W-:Y:S01]  /*18a0*/  PRMT R14, R23, 0x7710, RZ ;  /* 0x00007710170e7816 */ /* 0x000fe200000000ff */
[----:B------:R-:W-:Y:S01]  /*18b0*/  IMAD R9, R9, 0x1d, RZ ;  /* 0x0000001d09097824 */ /* 0x000fe200078e02ff */
[----:B------:R-:W-:-:S02]  /*18c0*/  IADD3 R31, PT, PT, R16, R21, RZ ;  /* 0x00000015101f7210 */ /* 0x000fc40007ffe0ff */
[----:B------:R-:W-:Y:S01]  /*18d0*/  IADD3 R28, PT, PT, RZ, -R24, RZ ;  /* 0x80000018ff1c7210 */ /* 0x000fe20007ffe0ff */
[----:B------:R-:W-:Y:S01]  /*18e0*/  IMAD.IADD R14, R19, 0x1, R14 ;  /* 0x00000001130e7824 */ /* 0x000fe200078e020e */
[----:B------:R-:W-:Y:S02]  /*18f0*/  SEL R21, RZ, 0xc40, !P2 ;  /* 0x00000c40ff157807 */ /* 0x000fe40005000000 */
[----:B------:R-:W-:Y:S02]  /*1900*/  SEL R16, RZ, 0x38, !P3 ;  /* 0x00000038ff107807 */ /* 0x000fe40005800000 */
[----:B------:R-:W-:Y:S02]  /*1910*/  PRMT R26, R26, 0x7710, RZ ;  /* 0x000077101a1a7816 */ /* 0x000fe400000000ff */
[----:B------:R-:W-:Y:S02]  /*1920*/  PRMT R28, R28, 0x7710, RZ ;  /* 0x000077101c1c7816 */ /* 0x000fe400000000ff */
[----:B------:R-:W-:-:S02]  /*1930*/  IADD3 R33, PT, PT, R21, R16, RZ ;  /* 0x0000001015217210 */ /* 0x000fc40007ffe0ff */
[----:B------:R-:W-:Y:S02]  /*1940*/  IADD3 R16, PT, PT, R25, R26, RZ ;  /* 0x0000001a19107210 */ /* 0x000fe40007ffe0ff */
[----:B------:R-:W-:Y:S01]  /*1950*/  IADD3 R35, PT, PT, R21, R22, RZ ;  /* 0x0000001615237210 */ /* 0x000fe20007ffe0ff */
[----:B------:R-:W-:Y:S01]  /*1960*/  IMAD R22, R0, 0x31000, R31 ;  /* 0x0003100000167824 */ /* 0x000fe200078e021f */
[----:B------:R-:W-:Y:S02]  /*1970*/  IADD3 R26, PT, PT, R27, R28, RZ ;  /* 0x0000001c1b1a7210 */ /* 0x000fe40007ffe0ff */
[----:B------:R-:W-:Y:S02]  /*1980*/  LOP3.LUT R21, R14, 0xfe, RZ, 0xc0, !PT ;  /* 0x000000fe0e157812 */ /* 0x000fe400078ec0ff */
[----:B------:R-:W-:Y:S02]  /*1990*/  LOP3.LUT R23, R16, 0xfe, RZ, 0xc0, !PT ;  /* 0x000000fe10177812 */ /* 0x000fe400078ec0ff */
[----:B------:R-:W-:-:S02]  /*19a0*/  LOP3.LUT R29, R26, 0xfe, RZ, 0xc0, !PT ;  /* 0x000000fe1a1d7812 */ /* 0x000fc400078ec0ff */
[----:B------:R-:W-:Y:S02]  /*19b0*/  LEA.HI R21, R21, R18, RZ, 0x1f ;  /* 0x0000001215157211 */ /* 0x000fe400078ff8ff */
[----:B------:R-:W-:Y:S02]  /*19c0*/  IADD3 R9, PT, PT, RZ, -R9, RZ ;  /* 0x80000009ff097210 */ /* 0x000fe40007ffe0ff */
[----:B------:R-:W-:Y:S02]  /*19d0*/  LEA.HI R23, R23, R20, RZ, 0x1f ;  /* 0x0000001417177211 */ /* 0x000fe400078ff8ff */
[----:B------:R-:W-:Y:S02]  /*19e0*/  LEA.HI R29, R29, R24, RZ, 0x1f ;  /* 0x000000181d1d7211 */ /* 0x000fe400078ff8ff */
[----:B------:R-:W-:Y:S02]  /*19f0*/  SHF.R.U32.HI R21, RZ, 0x4, R21 ;  /* 0x00000004ff157819 */ /* 0x000fe40000011615 */
[----:B------:R-:W-:-:S02]  /*1a00*/  PRMT R9, R9, 0x7710, RZ ;  /* 0x0000771009097816 */ /* 0x000fc400000000ff */
[----:B------:R-:W-:Y:S02]  /*1a10*/  SHF.R.U32.HI R23, RZ, 0x4, R23 ;  /* 0x00000004ff177819 */ /* 0x000fe40000011617 */
[----:B------:R-:W-:Y:S02]  /*1a20*/  SHF.R.U32.HI R29, RZ, 0x4, R29 ;  /* 0x00000004ff1d7819 */ /* 0x000fe4000001161d */
[----:B------:R-:W-:Y:S02]  /*1a30*/  PRMT R16, R21, 0x9910, RZ ;  /* 0x0000991015107816 */ /* 0x000fe400000000ff */
[----:B------:R-:W-:Y:S02]  /*1a40*/  IADD3 R14, PT, PT, R8, R9, RZ ;  /* 0x00000009080e7210 */ /* 0x000fe40007ffe0ff */
[----:B------:R-:W-:Y:S01]  /*1a50*/  PRMT R18, R23, 0x9910, RZ ;  /* 0x0000991017127816 */ /* 0x000fe200000000ff */
[----:B------:R-:W0:Y:S01]  /*1a60*/  LDC.64 R8, c[0x0][0x3a8] ;  /* 0x0000ea00ff087b82 */ /* 0x000e220000000a00 */
[----:B------:R-:W-:Y:S01]  /*1a70*/  PRMT R20, R29, 0x9910, RZ ;  /* 0x000099101d147816 */ /* 0x000fe200000000ff */
[----:B------:R-:W-:Y:S01]  /*1a80*/  IMAD R16, R16, 0x1d, RZ ;  /* 0x0000001d10107824 */ /* 0x000fe200078e02ff */
[----:B------:R-:W-:Y:S01]  /*1a90*/  IADD3 R21, PT, PT, R5, -0x1, RZ ;  /* 0xffffffff05157810 */ /* 0x000fe20007ffe0ff */
[----:B------:R-:W-:Y:S01]  /*1aa0*/  IMAD R18, R18, 0x1d, RZ ;  /* 0x0000001d12127824 */ /* 0x000fe200078e02ff */
[----:B------:R-:W-:Y:S01]  /*1ab0*/  LOP3.LUT R14, R14, 0xff, RZ, 0xc0, !PT ;  /* 0x000000ff0e0e7812 */ /* 0x000fe200078ec0ff */
[----:B------:R-:W-:Y:S01]  /*1ac0*/  IMAD R20, R20, 0x1d, RZ ;  /* 0x0000001d14147824 */ /* 0x000fe200078e02ff */
[----:B------:R-:W-:Y:S01]  /*1ad0*/  IADD3 R16, PT, PT, RZ, -R16, RZ ;  /* 0x80000010ff107210 */ /* 0x000fe20007ffe0ff */
[----:B------:R-:W-:Y:S01]  /*1ae0*/  IMAD R23, R3, 0x1880, R22 ;  /* 0x0000188003177824 */ /* 0x000fe200078e0216 */
[----:B------:R-:W-:-:S02]  /*1af0*/  IADD3 R18, PT, PT, RZ, -R18, RZ ;  /* 0x80000012ff127210 */ /* 0x000fc40007ffe0ff */
[----:B------:R-:W-:Y:S01]  /*1b00*/  IADD3 R20, PT, PT, RZ, -R20, RZ ;  /* 0x80000014ff147210 */ /* 0x000fe20007ffe0ff */
[----:B------:R-:W-:Y:S01]  /*1b10*/  IMAD R23, R2, 0x70, R23 ;  /* 0x0000007002177824 */ /* 0x000fe200078e0217 */
[----:B------:R-:W-:Y:S02]  /*1b20*/  PRMT R16, R16, 0x7710, RZ ;  /* 0x0000771010107816 */ /* 0x000fe400000000ff */
[----:B------:R-:W-:Y:S02]  /*1b30*/  PRMT R18, R18, 0x7710, RZ ;  /* 0x0000771012127816 */ /* 0x000fe400000000ff */
[----:B------:R-:W-:Y:S02]  /*1b40*/  PRMT R20, R20, 0x7710, RZ ;  /* 0x0000771014147816 */ /* 0x000fe400000000ff */
[----:B------:R-:W-:Y:S01]  /*1b50*/  IADD3 R16, PT, PT, R19, R16, RZ ;  /* 0x0000001013107210 */ /* 0x000fe20007ffe0ff */
[----:B------:R-:W-:Y:S01]  /*1b60*/  IMAD.IADD R25, R25, 0x1, R18 ;  /* 0x0000000119197824 */ /* 0x000fe200078e0212 */
[----:B------:R-:W-:Y:S01]  /*1b70*/  IADD3 R19, PT, PT, R14, R21, RZ ;  /* 0x000000150e137210 */ /* 0x000fe20007ffe0ff */
[----:B------:R-:W-:Y:S01]  /*1b80*/  IMAD R18, R0, 0x31000, R37 ;  /* 0x0003100000127824 */ /* 0x000fe200078e0225 */
[----:B------:R-:W-:-:S02]  /*1b90*/  IADD3 R27, PT, PT, R27, R20, RZ ;  /* 0x000000141b1b7210 */ /* 0x000fc40007ffe0ff */
[----:B------:R-:W-:Y:S01]  /*1ba0*/  IADD3 R106, PT, PT, R14, R23, R5 ;  /* 0x000000170e6a7210 */ /* 0x000fe20007ffe005 */
[C---:B------:R-:W-:Y:S01]  /*1bb0*/  IMAD R14, R0.reuse, 0x31000, R33 ;  /* 0x00031000000e7824 */ /* 0x040fe200078e0221 */
[----:B------:R-:W-:Y:S01]  /*1bc0*/  VIMNMX.U32 R20, PT, PT, R19, R12, !PT ;  /* 0x0000000c13147248 */ /* 0x000fe20007fe0000 */
[----:B------:R-:W-:Y:S01]  /*1bd0*/  IMAD R12, R0, 0x31000, R35 ;  /* 0x00031000000c7824 */ /* 0x000fe200078e0223 */
[----:B------:R-:W-:Y:S01]  /*1be0*/  LOP3.LUT R16, R16, 0xff, RZ, 0xc0, !PT ;  /* 0x000000ff10107812 */ /* 0x000fe200078ec0ff */
[C---:B------:R-:W-:Y:S01]  /*1bf0*/  IMAD R29, R3.reuse, 0x1880, R18 ;  /* 0x00001880031d7824 */ /* 0x040fe200078e0212 */
[----:B------:R-:W-:Y:S01]  /*1c00*/  P2R R108, PR, RZ, 0x20 ;  /* 0x00000020ff6c7803 */ /* 0x000fe20000000000 */
[----:B------:R-:W-:Y:S01]  /*1c10*/  IMAD R23, R3, 0x1880, R14 ;  /* 0x0000188003177824 */ /* 0x000fe200078e020e */
[----:B------:R-:W-:Y:S01]  /*1c20*/  LOP3.LUT R14, R27, 0xff, RZ, 0xc0, !PT ;  /* 0x000000ff1b0e7812 */ /* 0x000fe200078ec0ff */
[----:B0-----:R-:W-:Y:S01]  /*1c30*/  IMAD.WIDE.U32 R18, R15, 0x4, R8 ;  /* 0x000000040f127825 */ /* 0x001fe200078e0008 */
[----:B------:R-:W-:-:S02]  /*1c40*/  P2R R110, PR, RZ, 0x10 ;  /* 0x00000010ff6e7803 */ /* 0x000fc40000000000 */
[----:B------:R-:W-:Y:S02]  /*1c50*/  CS2R R26, SRZ ;  /* 0x00000000001a7805 */ /* 0x000fe4000001ff00 */
[----:B------:R-:W-:Y:S01]  /*1c60*/  P2R R112, PR, RZ, 0x40 ;  /* 0x00000040ff707803 */ /* 0x000fe20000000000 */
[----:B------:R-:W-:Y:S01]  /*1c70*/  IMAD R15, R3, 0x1880, R12 ;  /* 0x00001880030f7824 */ /* 0x000fe200078e020c */
[----:B------:R-:W-:Y:S01]  /*1c80*/  LOP3.LUT R12, R25, 0xff, RZ, 0xc0, !PT ;  /* 0x000000ff190c7812 */ /* 0x000fe200078ec0ff */
[----:B------:R-:W-:Y:S01]  /*1c90*/  IMAD R22, R2, 0x70, R23 ;  /* 0x0000007002167824 */ /* 0x000fe200078e0217 */
[----:B------:R-:W-:Y:S01]  /*1ca0*/  ISETP.GT.U32.AND P2, PT, R20, 0x37, PT ;  /* 0x000000371400780c */ /* 0x000fe20003f44070 */
[C---:B------:R-:W-:Y:S01]  /*1cb0*/  IMAD R23, R2.reuse, 0x70, R15 ;  /* 0x0000007002177824 */ /* 0x040fe200078e020f */
[----:B------:R-:W-:Y:S01]  /*1cc0*/  IADD3 R15, PT, PT, R21, R16, RZ ;  /* 0x00000010150f7210 */ /* 0x000fe20007ffe0ff */
[----:B------:R-:W-:Y:S01]  /*1cd0*/  IMAD R29, R2, 0x70, R29 ;  /* 0x00000070021d7824 */ /* 0x000fe200078e021d */
[--C-:B------:R-:W-:Y:S01]  /*1ce0*/  IADD3 R22, PT, PT, R14, R22, R5.reuse ;  /* 0x000000160e167210 */ /* 0x100fe20007ffe005 */
[----:B------:R-:W-:Y:S01]  /*1cf0*/  IMAD.MOV.U32 R25, RZ, RZ, RZ ;  /* 0x000000ffff197224 */ /* 0x000fe200078e00ff */
[----:B------:R-:W-:-:S02]  /*1d00*/  IADD3 R102, PT, PT, R12, R23, R5 ;  /* 0x000000170c667210 */ /* 0x000fc40007ffe005 */
[----:B------:R-:W-:Y:S02]  /*1d10*/  IADD3 R29, PT, PT, R16, R29, R5 ;  /* 0x0000001d101d7210 */ /* 0x000fe40007ffe005 */
[C---:B------:R-:W-:Y:S02]  /*1d20*/  IADD3 R23, PT, PT, R21.reuse, R12, RZ ;  /* 0x0000000c15177210 */ /* 0x040fe40007ffe0ff */
[----:B------:R-:W-:Y:S02]  /*1d30*/  IADD3 R12, PT, PT, R21, R14, RZ ;  /* 0x0000000e150c7210 */ /* 0x000fe40007ffe0ff */
[----:B------:R-:W-:Y:S01]  /*1d40*/  VIMNMX.U32 R16, PT, PT, R15, R6, !PT ;  /* 0x000000060f107248 */ /* 0x000fe20007fe0000 */
[--C-:B------:R-:W-:Y:S01]  /*1d50*/  IMAD.WIDE.U32 R14, R11, 0x4, R8.reuse ;  /* 0x000000040b0e7825 */ /* 0x100fe200078e0008 */
[----:B------:R-:W-:Y:S02]  /*1d60*/  IADD3 R6, P3, PT, R18, 0x100, RZ ;  /* 0x0000010012067810 */ /* 0x000fe40007f7e0ff */
[----:B------:R-:W-:Y:S01]  /*1d70*/  VIMNMX.U32 R23, PT, PT, R23, R10, !PT ;  /* 0x0000000a17177248 */ /* 0x000fe20007fe0000 */
[----:B------:R-:W-:Y:S01]  /*1d80*/  IMAD.WIDE.U32 R10, R13, 0x4, R8 ;  /* 0x000000040d0a7825 */ /* 0x000fe200078e0008 */
[----:B------:R-:W-:-:S02]  /*1d90*/  VIMNMX.U32 R18, PT, PT, R12, R7, !PT ;  /* 0x000000070c127248 */ /* 0x000fc40007fe0000 */
[----:B------:R-:W-:Y:S01]  /*1da0*/  IADD3.X R7, PT, PT, RZ, R19, RZ, P3, !PT ;  /* 0x00000013ff077210 */ /* 0x000fe20001ffe4ff */
[----:B------:R-:W-:Y:S01]  /*1db0*/  IMAD.WIDE.U32 R12, R17, 0x4, R8 ;  /* 0x00000004110c7825 */ /* 0x000fe200078e0008 */
[----:B------:R-:W-:-:S03]  /*1dc0*/  MOV R9, R15 ;  /* 0x0000000f00097202 */ /* 0x000fc60000000f00 */
[----:B------:R-:W-:Y:S01]  /*1dd0*/  HFMA2 R15, -RZ, RZ, 0, 0 ;  /* 0x00000000ff0f7431 */ /* 0x000fe200000001ff */
[----:B------:R-:W-:Y:S02]  /*1de0*/  ISETP.GT.U32.AND P3, PT, R16, 0x37, PT ;  /* 0x000000371000780c */ /* 0x000fe40003f64070 */
[----:B------:R-:W-:Y:S02]  /*1df0*/  MOV R8, R14 ;  /* 0x0000000e00087202 */ /* 0x000fe40000000f00 */
[----:B------:R-:W-:Y:S02]  /*1e00*/  MOV R123, RZ ;  /* 0x000000ff007b7202 */ /* 0x000fe40000000f00 */
[----:B------:R-:W-:Y:S02]  /*1e10*/  MOV R117, RZ ;  /* 0x000000ff00757202 */ /* 0x000fe40000000f00 */
[----:B------:R-:W-:Y:S02]  /*1e20*/  MOV R113, RZ ;  /* 0x000000ff00717202 */ /* 0x000fe40000000f00 */
[----:B------:R-:W-:-:S02]  /*1e30*/  MOV R109, RZ ;  /* 0x000000ff006d7202 */ /* 0x000fc40000000f00 */
[----:B------:R-:W-:Y:S02]  /*1e40*/  MOV R105, RZ ;  /* 0x000000ff00697202 */ /* 0x000fe40000000f00 */
[----:B------:R-:W-:Y:S02]  /*1e50*/  MOV R101, RZ ;  /* 0x000000ff00657202 */ /* 0x000fe40000000f00 */
[----:B------:R-:W-:Y:S02]  /*1e60*/  LEA R14, R3, UR4, 0x4 ;  /* 0x00000004030e7c11 */ /* 0x000fe4000f8e20ff */
[----:B------:R-:W-:Y:S02]  /*1e70*/  LEA R16, R4, UR5, 0x2 ;  /* 0x0000000504107c11 */ /* 0x000fe4000f8e10ff */
[----:B------:R-:W-:Y:S02]  /*1e80*/  IADD3 R106, PT, PT, R106, -0x39, RZ ;  /* 0xffffffc76a6a7810 */ /* 0x000fe40007ffe0ff */
[----:B------:R-:W-:-:S02]  /*1e90*/  IADD3 R100, PT, PT, R29, -0x39, RZ ;  /* 0xffffffc71d647810 */ /* 0x000fc40007ffe0ff */
[----:B------:R-:W-:Y:S02]  /*1ea0*/  IADD3 R102, PT, PT, R102, -0x39, RZ ;  /* 0xffffffc766667810 */ /* 0x000fe40007ffe0ff */
[----:B------:R-:W-:Y:S02]  /*1eb0*/  IADD3 R104, PT, PT, R22, -0x39, RZ ;  /* 0xffffffc716687810 */ /* 0x000fe40007ffe0ff */
[----:B------:R-:W-:Y:S02]  /*1ec0*/  ISETP.GT.U32.AND P4, PT, R23, 0x37, PT ;  /* 0x000000371700780c */ /* 0x000fe40003f84070 */
[----:B------:R-:W-:-:S13]  /*1ed0*/  ISETP.GT.U32.AND P5, PT, R18, 0x37, PT ;  /* 0x000000371200780c */ /* 0x000fda0003fa4070 */
.L_x_7:
[----:B------:R-:W-:Y:S01]  /*1ee0*/  @P0 MOV R30, R10 ;  /* 0x0000000a001e0202 */ /* 0x000fe20000000f00 */
[----:B------:R-:W0:Y:S01]  /*1ef0*/  @!P2 LDC.64 R28, c[0x0][0x3a0] ;  /* 0x0000e800ff1cab82 */ /* 0x000e220000000a00 */
[----:B------:R-:W-:Y:S02]  /*1f00*/  IADD3 R10, P6, PT, R10, 0x10, RZ ;  /* 0x000000100a0a7810 */ /* 0x000fe40007fde0ff */
[----:B------:R-:W-:Y:S02]  /*1f10*/  CS2R R38, SRZ ;  /* 0x0000000000267805 */ /* 0x000fe4000001ff00 */
[-C--:B------:R-:W-:Y:S02]  /*1f20*/  @P0 MOV R31, R11.reuse ;  /* 0x0000000b001f0202 */ /* 0x080fe40000000f00 */
[----:B------:R-:W-:Y:S02]  /*1f30*/  IADD3.X R11, PT, PT, RZ, R11, RZ, P6, !PT ;  /* 0x0000000bff0b7210 */ /* 0x000fe400037fe4ff */
[----:B------:R-:W-:Y:S01]  /*1f40*/  @P1 MOV R32, R8 ;  /* 0x0000000800201202 */ /* 0x000fe20000000f00 */
[----:B------:R-:W1:Y:S01]  /*1f50*/  @!P3 LDC.64 R22, c[0x0][0x3a0] ;  /* 0x0000e800ff16bb82 */ /* 0x000e620000000a00 */
[----:B------:R-:W-:Y:S01]  /*1f60*/  IADD3 R8, P6, PT, R8, 0x10, RZ ;  /* 0x0000001008087810 */ /* 0x000fe20007fde0ff */
[----:B------:R-:W2:Y:S01]  /*1f70*/  @P0 LDG.E.CONSTANT R43, desc[UR8][R30.64] ;  /* 0x000000081e2b0981 */ /* 0x000ea2000c1e9900 */
[----:B------:R-:W-:-:S02]  /*1f80*/  @P1 MOV R33, R9 ;  /* 0x0000000900211202 */ /* 0x000fc40000000f00 */
[----:B------:R-:W-:Y:S01]  /*1f90*/  MOV R36, R6 ;  /* 0x0000000600247202 */ /* 0x000fe20000000f00 */
[----:B------:R-:W-:Y:S01]  /*1fa0*/  IMAD.X R9, RZ, RZ, R9, P6 ;  /* 0x000000ffff097224 */ /* 0x000fe200030e0609 */
[----:B------:R-:W-:Y:S01]  /*1fb0*/  ISETP.NE.AND P6, PT, R110, RZ, PT ;  /* 0x000000ff6e00720c */ /* 0x000fe20003fc5270 */
[----:B------:R-:W3:Y:S01]  /*1fc0*/  @!P4 LDC.64 R20, c[0x0][0x3a0] ;  /* 0x0000e800ff14cb82 */ /* 0x000ee20000000a00 */
[----:B------:R-:W-:Y:S01]  /*1fd0*/  MOV R37, R7 ;  /* 0x0000000700257202 */ /* 0x000fe20000000f00 */
[----:B------:R-:W4:Y:S01]  /*1fe0*/  @P1 LDG.E.CONSTANT R42, desc[UR8][R32.64] ;  /* 0x00000008202a1981 */ /* 0x000f22000c1e9900 */
[----:B------:R-:W-:Y:S02]  /*1ff0*/  MOV R24, RZ ;  /* 0x000000ff00187202 */ /* 0x000fe40000000f00 */
[----:B------:R-:W-:-:S03]  /*2000*/  MOV R17, RZ ;  /* 0x000000ff00117202 */ /* 0x000fc60000000f00 */
[----:B------:R-:W5:Y:S01]  /*2010*/  @!P5 LDC.64 R18, c[0x0][0x3a0] ;  /* 0x0000e800ff12db82 */ /* 0x000f620000000a00 */
[----:B0-----:R-:W-:-:S03]  /*2020*/  @!P2 IMAD.WIDE R28, R106, 0x4, R28 ;  /* 0x000000046a1ca825 */ /* 0x001fc600078e021c */
[----:B------:R-:W-:Y:S02]  /*2030*/  @P6 MOV R34, R12 ;  /* 0x0000000c00226202 */ /* 0x000fe40000000f00 */
[----:B------:R-:W-:Y:S01]  /*2040*/  @P6 MOV R35, R13 ;  /* 0x0000000d00236202 */ /* 0x000fe20000000f00 */
[----:B------:R0:W2:Y:S01]  /*2050*/  @!P2 LDG.E.CONSTANT R39, desc[UR8][R28.64] ;  /* 0x000000081c27a981 */ /* 0x0000a2000c1e9900 */
[----:B------:R-:W-:Y:S01]  /*2060*/  IADD3 R12, P6, PT, R12, 0x10, RZ ;  /* 0x000000100c0c7810 */ /* 0x000fe20007fde0ff */
[----:B-1----:R-:W-:-:S03]  /*2070*/  @!P3 IMAD.WIDE R22, R100, 0x4, R22 ;  /* 0x000000046416b825 */ /* 0x002fc600078e0216 */
[----:B------:R-:W-:Y:S02]  /*2080*/  IADD3.X R13, PT, PT, RZ, R13, RZ, P6, !PT ;  /* 0x0000000dff0d7210 */ /* 0x000fe400037fe4ff */
[----:B------:R-:W-:Y:S01]  /*2090*/  IADD3 R6, P6, PT, R36, 0x10, RZ ;  /* 0x0000001024067810 */ /* 0x000fe20007fde0ff */
[----:B------:R1:W4:Y:S01]  /*20a0*/  @!P3 LDG.E.CONSTANT R38, desc[UR8][R22.64] ;  /* 0x000000081626b981 */ /* 0x000322000c1e9900 */
[----:B---3--:R-:W-:Y:S01]  /*20b0*/  @!P4 IMAD.WIDE R20, R102, 0x4, R20 ;  /* 0x000000046614c825 */ /* 0x008fe200078e0214 */
[----:B0-----:R-:W-:Y:S02]  /*20c0*/  P2R R28, PR, RZ, 0x4 ;  /* 0x00000004ff1c7803 */ /* 0x001fe40000000000 */
[----:B------:R-:W-:Y:S02]  /*20d0*/  IADD3.X R7, PT, PT, RZ, R37, RZ, P6, !PT ;  /* 0x00000025ff077210 */ /* 0x000fe400037fe4ff */
[----:B------:R-:W-:Y:S01]  /*20e0*/  ISETP.NE.AND P6, PT, R108, RZ, PT ;  /* 0x000000ff6c00720c */ /* 0x000fe20003fc5270 */
[----:B------:R0:W3:Y:S01]  /*20f0*/  @!P4 LDG.E.CONSTANT R24, desc[UR8][R20.64] ;  /* 0x000000081418c981 */ /* 0x0000e2000c1e9900 */
[----:B------:R-:W-:Y:S01]  /*2100*/  ISETP.NE.AND P2, PT, R112, RZ, PT ;  /* 0x000000ff7000720c */ /* 0x000fe20003f45270 */
[----:B-----5:R-:W-:Y:S01]  /*2110*/  @!P5 IMAD.WIDE R18, R104, 0x4, R18 ;  /* 0x000000046812d825 */ /* 0x020fe200078e0212 */
[----:B-1----:R-:W-:-:S02]  /*2120*/  P2R R22, PR, RZ, 0x8 ;  /* 0x00000008ff167803 */ /* 0x002fc40000000000 */
[----:B------:R-:W-:Y:S02]  /*2130*/  ISETP.NE.AND P3, PT, R110, RZ, PT ;  /* 0x000000ff6e00720c */ /* 0x000fe40003f65270 */
[----:B------:R1:W5:Y:S05]  /*2140*/  @!P5 LDG.E.CONSTANT R17, desc[UR8][R18.64] ;  /* 0x000000081211d981 */ /* 0x00036a000c1e9900 */
[----:B------:R-:W5:Y:S04]  /*2150*/  @P6 LDG.E.CONSTANT R44, desc[UR8][R36.64] ;  /* 0x00000008242c6981 */ /* 0x000f68000c1e9900 */
[----:B------:R1:W5:Y:S04]  /*2160*/  @P2 LDG.E.CONSTANT R40, desc[UR8][R36.64+-0x100] ;  /* 0xffff000824282981 */ /* 0x000368000c1e9900 */
[----:B------:R-:W5:Y:S01]  /*2170*/  @P3 LDG.E.CONSTANT R41, desc[UR8][R34.64] ;  /* 0x0000000822293981 */ /* 0x000f62000c1e9900 */
[----:B------:R-:W-:Y:S05]  /*2180*/  WARPSYNC.ALL ;  /* 0x0000000000007948 */ /* 0x000fea0003800000 */
[----:B------:R-:W1:Y:S01]  /*2190*/  S2UR UR6, SR_CgaCtaId ;  /* 0x00000000000679c3 */ /* 0x000e620000008800 */
[----:B------:R-:W-:Y:S01]  /*21a0*/  UMOV UR4, 0x400 ;  /* 0x0000040000047882 */ /* 0x000fe20000000000 */
[C---:B0-----:R-:W-:Y:S01]  /*21b0*/  IMAD R20, R3.reuse, 0x1d, R4 ;  /* 0x0000001d03147824 */ /* 0x041fe200078e0204 */
[----:B------:R-:W-:Y:S01]  /*21c0*/  UIADD3 UR5, UPT, UPT, UR4, 0x400, URZ ;  /* 0x0000040004057890 */ /* 0x000fe2000fffe0ff */
[----:B-1----:R-:W-:-:S03]  /*21d0*/  SHF.L.U32 R19, R3, 0x7, RZ ;  /* 0x0000000703137819 */ /* 0x002fc600000006ff */
[----:B------:R-:W-:Y:S01]  /*21e0*/  SHF.L.U32 R18, R20, 0x2, RZ ;  /* 0x0000000214127819 */ /* 0x000fe200000006ff */
[----:B------:R-:W-:Y:S01]  /*21f0*/  BAR.SYNC.DEFER_BLOCKING 0x0 ;  /* 0x0000000000007b1d */ /* 0x000fe20000010000 */
[----:B------:R-:W-:Y:S01]  /*2200*/  IMAD R19, R4, 0x5, R19 ;  /* 0x0000000504137824 */ /* 0x000fe200078e0213 */
[----:B------:R-:W-:Y:S02]  /*2210*/  ULEA UR5, UR6, UR5, 0x18 ;  /* 0x0000000506057291 */ /* 0x000fe4000f8ec0ff */
[----:B------:R-:W-:-:S04]  /*2220*/  ULEA UR4, UR6, UR4, 0x18 ;  /* 0x0000000406047291 */ /* 0x000fc8000f8ec0ff */
[----:B------:R-:W-:Y:S02]  /*2230*/  LEA R18, R18, UR5, 0x2 ;  /* 0x0000000512127c11 */ /* 0x000fe4000f8e10ff */
[----:B------:R-:W-:-:S03]  /*2240*/  LEA R37, R19, UR4, 0x2 ;  /* 0x0000000413257c11 */ /* 0x000fc6000f8e10ff */
[----:B--2---:R-:W-:Y:S04]  /*2250*/  STS [R18], R39 ;  /* 0x0000002712007388 */ /* 0x004fe80000000800 */
[----:B----4-:R-:W-:Y:S04]  /*2260*/  STS [R18+0x4], R38 ;  /* 0x0000042612007388 */ /* 0x010fe80000000800 */
[----:B---3--:R-:W-:Y:S04]  /*2270*/  STS [R18+0x8], R24 ;  /* 0x0000081812007388 */ /* 0x008fe80000000800 */
[----:B-----5:R-:W-:Y:S04]  /*2280*/  STS [R18+0xc], R17 ;  /* 0x00000c1112007388 */ /* 0x020fe80000000800 */
[----:B------:R-:W-:Y:S04]  /*2290*/  @P1 STS [R37+0x8], R42 ;  /* 0x0000082a25001388 */ /* 0x000fe80000000800 */
[----:B------:R-:W-:Y:S04]  /*22a0*/  @P0 STS [R37+0xc], R43 ;  /* 0x00000c2b25000388 */ /* 0x000fe80000000800 */
[----:B------:R-:W-:Y:S04]  /*22b0*/  @P2 STS [R37], R40 ;  /* 0x0000002825002388 */ /* 0x000fe80000000800 */
[----:B------:R-:W-:Y:S04]  /*22c0*/  @P3 STS [R37+0x4], R41 ;  /* 0x0000042925003388 */ /* 0x000fe80000000800 */
[----:B------:R-:W-:Y:S01]  /*22d0*/  @P6 STS [R37+0x10], R44 ;  /* 0x0000102c25006388 */ /* 0x000fe20000000800 */
[----:B------:R-:W-:Y:S01]  /*22e0*/  BAR.SYNC.DEFER_BLOCKING 0x0 ;  /* 0x0000000000007b1d */ /* 0x000fe20000010000 */
[----:B------:R-:W-:-:S02]  /*22f0*/  ISETP.NE.AND P2, PT, R28, RZ, PT ;  /* 0x000000ff1c00720c */ /* 0x000fc40003f45270 */
[----:B------:R-:W-:-:S03]  /*2300*/  ISETP.NE.AND P3, PT, R22, RZ, PT ;  /* 0x000000ff1600720c */ /* 0x000fc60003f65270 */
[----:B------:R-:W-:Y:S04]  /*2310*/  LDS R23, [R16] ;  /* 0x0000000010177984 */ /* 0x000fe80000000800 */
[----:B------:R-:W0:Y:S04]  /*2320*/  LDS.128 R28, [R14] ;  /* 0x000000000e1c7984 */ /* 0x000e280000000c00 */
[----:B------:R-:W1:Y:S04]  /*2330*/  LDS R21, [R16+0x74] ;  /* 0x0000740010157984 */ /* 0x000e680000000800 */
[----:B------:R-:W2:Y:S04]  /*2340*/  LDS.128 R32, [R14+0x20] ;  /* 0x000020000e207984 */ /* 0x000ea80000000c00 */
[----:B------:R-:W3:Y:S04]  /*2350*/  LDS R22, [R16+0x15c] ;  /* 0x00015c0010167984 */ /* 0x000ee80000000800 */
[----:B------:R-:W4:Y:S04]  /*2360*/  LDS R24, [R16+0xe8] ;  /* 0x0000e80010187984 */ /* 0x000f280000000800 */
[----:B------:R-:W5:Y:S04]  /*2370*/  LDS R17, [R16+0x244] ;  /* 0x0002440010117984 */ /* 0x000f680000000800 */
[----:B------:R-:W5:Y:S04]  /*2380*/  LDS R19, [R16+0x1d0] ;  /* 0x0001d00010137984 */ /* 0x000f680000000800 */
[----:B------:R-:W5:Y:S04]  /*2390*/  LDS R20, [R16+0x2b8] ;  /* 0x0002b80010147984 */ /* 0x000f680000000800 */
[----:B------:R-:W5:Y:S04]  /*23a0*/  LDS R18, [R16+0x32c] ;  /* 0x00032c0010127984 */ /* 0x000f680000000800 */
[----:B------:R-:W5:Y:S04]  /*23b0*/  LDS.128 R36, [R14+0x40] ;  /* 0x000040000e247984 */ /* 0x000f680000000c00 */
[----:B------:R-:W5:Y:S01]  /*23c0*/  LDS.128 R40, [R14+0x60] ;  /* 0x000060000e287984 */ /* 0x000f620000000c00 */
[----:B0-----:R-:W-:-:S03]  /*23d0*/  FFMA R98, R23, R28, R98 ;  /* 0x0000001c17627223 */ /* 0x001fc60000000062 */
[----:B------:R-:W0:Y:S01]  /*23e0*/  LDS.128 R44, [R14+0x80] ;  /* 0x000080000e2c7984 */ /* 0x000e220000000c00 */
[-C--:B-1----:R-:W-:Y:S01]  /*23f0*/  FFMA R28, R28, R21.reuse, R94 ;  /* 0x000000151c1c7223 */ /* 0x082fe2000000005e */
[----:B--2---:R-:W-:Y:S01]  /*2400*/  FFMA R92, R23, R32, R92 ;  /* 0x00000020175c7223 */ /* 0x004fe2000000005c */
[----:B------:R-:W-:Y:S01]  /*2410*/  FFMA R32, R32, R21, R90 ;  /* 0x0000001520207223 */ /* 0x000fe2000000005a */
[----:B------:R-:W1:Y:S01]  /*2420*/  LDS.128 R48, [R14+0xa0] ;  /* 0x0000a0000e307984 */ /* 0x000e620000000c00 */
[C---:B---3--:R-:W-:Y:S02]  /*2430*/  FFMA R28, R22.reuse, R29, R28 ;  /* 0x0000001d161c7223 */ /* 0x048fe4000000001c */
[----:B------:R-:W-:Y:S01]  /*2440*/  FFMA R32, R22, R33, R32 ;  /* 0x0000002116207223 */ /* 0x000fe20000000020 */
[C---:B----4-:R-:W-:Y:S01]  /*2450*/  FFMA R98, R24.reuse, R29, R98 ;  /* 0x0000001d18627223 */ /* 0x050fe20000000062 */
[----:B------:R-:W-:Y:S01]  /*2460*/  FFMA R29, R24, R33, R92 ;  /* 0x00000021181d7223 */ /* 0x000fe2000000005c */
[C---:B-----5:R-:W-:Y:S01]  /*2470*/  FFMA R28, R17.reuse, R30, R28 ;  /* 0x0000001e111c7223 */ /* 0x060fe2000000001c */
[----:B------:R-:W-:Y:S01]  /*2480*/  FFMA R32, R17, R34, R32 ;  /* 0x0000002211207223 */ /* 0x000fe20000000020 */
[C---:B------:R-:W-:Y:S01]  /*2490*/  FFMA R33, R19.reuse, R30, R98 ;  /* 0x0000001e13217223 */ /* 0x040fe20000000062 */
[----:B------:R-:W-:-:S03]  /*24a0*/  FFMA R92, R19, R34, R29 ;  /* 0x00000022135c7223 */ /* 0x000fc6000000001d */
[C---:B------:R-:W-:Y:S01]  /*24b0*/  FFMA R98, R20.reuse, R31, R33 ;  /* 0x0000001f14627223 */ /* 0x040fe20000000021 */
[----:B------:R-:W-:Y:S01]  /*24c0*/  FFMA R92, R20, R35, R92 ;  /* 0x00000023145c7223 */ /* 0x000fe2000000005c */
[C---:B------:R-:W-:Y:S01]  /*24d0*/  FFMA R94, R18.reuse, R31, R28 ;  /* 0x0000001f125e7223 */ /* 0x040fe2000000001c */
[----:B------:R-:W-:Y:S01]  /*24e0*/  FFMA R90, R18, R35, R32 ;  /* 0x00000023125a7223 */ /* 0x000fe20000000020 */
[----:B------:R-:W2:Y:S04]  /*24f0*/  LDS.128 R28, [R14+0xc0] ;  /* 0x0000c0000e1c7984 */ /* 0x000ea80000000c00 */
[----:B------:R-:W3:Y:S01]  /*2500*/  LDS.128 R32, [R14+0xe0] ;  /* 0x0000e0000e207984 */ /* 0x000ee20000000c00 */
[----:B------:R-:W-:Y:S01]  /*2510*/  FFMA R88, R23, R36, R88 ;  /* 0x0000002417587223 */ /* 0x000fe20000000058 */
[-C--:B------:R-:W-:Y:S01]  /*2520*/  FFMA R36, R36, R21.reuse, R86 ;  /* 0x0000001524247223 */ /* 0x080fe20000000056 */
[----:B------:R-:W-:-:S02]  /*2530*/  FFMA R125, R40, R21, R125 ;  /* 0x00000015287d7223 */ /* 0x000fc4000000007d */
[-C--:B------:R-:W-:Y:S01]  /*2540*/  FFMA R88, R24, R37.reuse, R88 ;  /* 0x0000002518587223 */ /* 0x080fe20000000058 */
[----:B------:R-:W-:Y:S01]  /*2550*/  FFMA R36, R22, R37, R36 ;  /* 0x0000002516247223 */ /* 0x000fe20000000024 */
[----:B------:R-:W-:Y:S02]  /*2560*/  FFMA R37, R23, R40, R84 ;  /* 0x0000002817257223 */ /* 0x000fe40000000054 */
[-C--:B------:R-:W-:Y:S01]  /*2570*/  FFMA R88, R19, R38.reuse, R88 ;  /* 0x0000002613587223 */ /* 0x080fe20000000058 */
[----:B------:R-:W-:Y:S01]  /*2580*/  FFMA R86, R17, R38, R36 ;  /* 0x0000002611567223 */ /* 0x000fe20000000024 */
[-C--:B------:R-:W-:Y:S01]  /*2590*/  FFMA R36, R24, R41.reuse, R37 ;  /* 0x0000002918247223 */ /* 0x080fe20000000025 */
[----:B------:R-:W-:Y:S01]  /*25a0*/  FFMA R38, R22, R41, R125 ;  /* 0x0000002916267223 */ /* 0x000fe2000000007d */
[----:B0-----:R-:W-:Y:S01]  /*25b0*/  FFMA R41, R23, R44, R82 ;  /* 0x0000002c17297223 */ /* 0x001fe20000000052 */
[----:B------:R-:W-:Y:S01]  /*25c0*/  FFMA R123, R44, R21, R123 ;  /* 0x000000152c7b7223 */ /* 0x000fe2000000007b */
[-C--:B------:R-:W-:Y:S01]  /*25d0*/  FFMA R125, R19, R42.reuse, R36 ;  /* 0x0000002a137d7223 */ /* 0x080fe20000000024 */
[-C--:B------:R-:W-:Y:S01]  /*25e0*/  FFMA R88, R20, R39.reuse, R88 ;  /* 0x0000002714587223 */ /* 0x080fe20000000058 */
[----:B------:R-:W-:Y:S01]  /*25f0*/  FFMA R86, R18, R39, R86 ;  /* 0x0000002712567223 */ /* 0x000fe20000000056 */
[----:B------:R-:W-:-:S02]  /*2600*/  FFMA R42, R17, R42, R38 ;  /* 0x0000002a112a7223 */ /* 0x000fc40000000026 */
[----:B------:R-:W0:Y:S01]  /*2610*/  LDS.128 R36, [R14+0x100] ;  /* 0x000100000e247984 */ /* 0x000e220000000c00 */
[-C--:B------:R-:W-:Y:S01]  /*2620*/  FFMA R44, R24, R45.reuse, R41 ;  /* 0x0000002d182c7223 */ /* 0x080fe20000000029 */
[----:B------:R-:W-:Y:S01]  /*2630*/  FFMA R82, R22, R45, R123 ;  /* 0x0000002d16527223 */ /* 0x000fe2000000007b */
[----:B------:R-:W-:Y:S01]  /*2640*/  FFMA R84, R20, R43, R125 ;  /* 0x0000002b14547223 */ /* 0x000fe2000000007d */
[----:B-1----:R-:W-:Y:S01]  /*2650*/  FFMA R45, R23, R48, R80 ;  /* 0x00000030172d7223 */ /* 0x002fe20000000050 */
[----:B------:R-:W-:Y:S01]  /*2660*/  FFMA R121, R48, R21, R121 ;  /* 0x0000001530797223 */ /* 0x000fe20000000079 */
[----:B------:R-:W-:Y:S02]  /*2670*/  FFMA R125, R18, R43, R42 ;  /* 0x0000002b127d7223 */ /* 0x000fe4000000002a */
[----:B------:R-:W1:Y:S01]  /*2680*/  LDS.128 R40, [R14+0x120] ;  /* 0x000120000e287984 */ /* 0x000e620000000c00 */
[-C--:B------:R-:W-:Y:S01]  /*2690*/  FFMA R45, R24, R49.reuse, R45 ;  /* 0x00000031182d7223 */ /* 0x080fe2000000002d */
[----:B------:R-:W-:Y:S01]  /*26a0*/  FFMA R121, R22, R49, R121 ;  /* 0x0000003116797223 */ /* 0x000fe20000000079 */
[-C--:B------:R-:W-:Y:S01]  /*26b0*/  FFMA R49, R19, R46.reuse, R44 ;  /* 0x0000002e13317223 */ /* 0x080fe2000000002c */
[----:B------:R-:W-:Y:S01]  /*26c0*/  FFMA R123, R17, R46, R82 ;  /* 0x0000002e117b7223 */ /* 0x000fe20000000052 */
[-C--:B------:R-:W-:Y:S01]  /*26d0*/  FFMA R80, R19, R50.reuse, R45 ;  /* 0x0000003213507223 */ /* 0x080fe2000000002d */
[----:B------:R-:W-:Y:S01]  /*26e0*/  FFMA R121, R17, R50, R121 ;  /* 0x0000003211797223 */ /* 0x000fe20000000079 */
[-C--:B------:R-:W-:Y:S01]  /*26f0*/  FFMA R82, R20, R47.reuse, R49 ;  /* 0x0000002f14527223 */ /* 0x080fe20000000031 */
[----:B------:R-:W-:-:S02]  /*2700*/  FFMA R123, R18, R47, R123 ;  /* 0x0000002f127b7223 */ /* 0x000fc4000000007b */
[----:B------:R-:W4:Y:S01]  /*2710*/  LDS.128 R44, [R14+0x140] ;  /* 0x000140000e2c7984 */ /* 0x000f220000000c00 */
[C---:B--2---:R-:W-:Y:S01]  /*2720*/  FFMA R78, R23.reuse, R28, R78 ;  /* 0x0000001c174e7223 */ /* 0x044fe2000000004e */
[----:B------:R-:W-:Y:S01]  /*2730*/  FFMA R119, R28, R21, R119 ;  /* 0x000000151c777223 */ /* 0x000fe20000000077 */
[-C--:B------:R-:W-:Y:S01]  /*2740*/  FFMA R80, R20, R51.reuse, R80 ;  /* 0x0000003314507223 */ /* 0x080fe20000000050 */
[----:B------:R-:W-:Y:S01]  /*2750*/  FFMA R121, R18, R51, R121 ;  /* 0x0000003312797223 */ /* 0x000fe20000000079 */
[----:B---3--:R-:W-:Y:S01]  /*2760*/  FFMA R28, R23, R32, R117 ;  /* 0x00000020171c7223 */ /* 0x008fe20000000075 */
[----:B------:R-:W-:Y:S01]  /*2770*/  FFMA R32, R32, R21, R115 ;  /* 0x0000001520207223 */ /* 0x000fe20000000073 */
[----:B------:R-:W2:Y:S01]  /*2780*/  LDS.128 R48, [R14+0x160] ;  /* 0x000160000e307984 */ /* 0x000ea20000000c00 */
[-C--:B------:R-:W-:Y:S01]  /*2790*/  FFMA R78, R24, R29.reuse, R78 ;  /* 0x0000001d184e7223 */ /* 0x080fe2000000004e */
[C---:B------:R-:W-:Y:S01]  /*27a0*/  FFMA R114, R22.reuse, R29, R119 ;  /* 0x0000001d16727223 */ /* 0x040fe20000000077 */
[-C--:B------:R-:W-:Y:S01]  /*27b0*/  FFMA R32, R22, R33.reuse, R32 ;  /* 0x0000002116207223 */ /* 0x080fe20000000020 */
[----:B------:R-:W-:Y:S01]  /*27c0*/  FFMA R29, R24, R33, R28 ;  /* 0x00000021181d7223 */ /* 0x000fe2000000001c */
[----:B------:R-:W-:-:S02]  /*27d0*/  FFMA R33, R19, R30, R78 ;  /* 0x0000001e13217223 */ /* 0x000fc4000000004e */
[-C--:B------:R-:W-:Y:S01]  /*27e0*/  FFMA R32, R17, R34.reuse, R32 ;  /* 0x0000002211207223 */ /* 0x080fe20000000020 */
[----:B------:R-:W-:Y:S01]  /*27f0*/  FFMA R28, R19, R34, R29 ;  /* 0x00000022131c7223 */ /* 0x000fe2000000001d */
[----:B------:R-:W-:Y:S01]  /*2800*/  FFMA R119, R17, R30, R114 ;  /* 0x0000001e11777223 */ /* 0x000fe20000000072 */
[----:B------:R-:W-:Y:S01]  /*2810*/  FFMA R78, R20, R31, R33 ;  /* 0x0000001f144e7223 */ /* 0x000fe20000000021 */
[-C--:B------:R-:W-:Y:S01]  /*2820*/  FFMA R115, R18, R35.reuse, R32 ;  /* 0x0000002312737223 */ /* 0x080fe20000000020 */
[----:B------:R-:W-:Y:S01]  /*2830*/  FFMA R117, R20, R35, R28 ;  /* 0x0000002314757223 */ /* 0x000fe2000000001c */
[----:B------:R-:W-:Y:S01]  /*2840*/  FFMA R119, R18, R31, R119 ;  /* 0x0000001f12777223 */ /* 0x000fe20000000077 */
[----:B------:R-:W3:Y:S04]  /*2850*/  LDS.128 R32, [R14+0x180] ;  /* 0x000180000e207984 */ /* 0x000ee80000000c00 */
[----:B------:R-:W5:Y:S01]  /*2860*/  LDS.128 R28, [R14+0x1a0] ;  /* 0x0001a0000e1c7984 */ /* 0x000f620000000c00 */
[----:B0-----:R-:W-:Y:S01]  /*2870*/  FFMA R76, R23, R36, R76 ;  /* 0x00000024174c7223 */ /* 0x001fe2000000004c */
[----:B------:R-:W-:-:S03]  /*2880*/  FFMA R113, R36, R21, R113 ;  /* 0x0000001524717223 */ /* 0x000fc60000000071 */
[-C--:B------:R-:W-:Y:S01]  /*2890*/  FFMA R76, R24, R37.reuse, R76 ;  /* 0x00000025184c7223 */ /* 0x080fe2000000004c */
[----:B------:R-:W-:Y:S01]  /*28a0*/  FFMA R36, R22, R37, R113 ;  /* 0x0000002516247223 */ /* 0x000fe20000000071 */
[----:B-1----:R-:W-:Y:S01]  /*28b0*/  FFMA R37, R23, R40, R74 ;  /* 0x0000002817257223 */ /* 0x002fe2000000004a */
[----:B------:R-:W-:Y:S01]  /*28c0*/  FFMA R111, R40, R21, R111 ;  /* 0x00000015286f7223 */ /* 0x000fe2000000006f */
[-C--:B------:R-:W-:Y:S01]  /*28d0*/  FFMA R113, R19, R38.reuse, R76 ;  /* 0x0000002613717223 */ /* 0x080fe2000000004c */
[----:B------:R-:W-:Y:S01]  /*28e0*/  FFMA R40, R17, R38, R36 ;  /* 0x0000002611287223 */ /* 0x000fe20000000024 */
[-C--:B------:R-:W-:Y:S01]  /*28f0*/  FFMA R36, R24, R41.reuse, R37 ;  /* 0x0000002918247223 */ /* 0x080fe20000000025 */
[----:B------:R-:W-:-:S03]  /*2900*/  FFMA R38, R22, R41, R111 ;  /* 0x0000002916267223 */ /* 0x000fc6000000006f */
[----:B------:R-:W-:Y:S01]  /*2910*/  FFMA R111, R19, R42, R36 ;  /* 0x0000002a136f7223 */ /* 0x000fe20000000024 */
[----:B----4-:R-:W-:Y:S01]  /*2920*/  FFMA R41, R23, R44, R72 ;  /* 0x0000002c17297223 */ /* 0x010fe20000000048 */
[----:B------:R-:W-:Y:S01]  /*2930*/  FFMA R109, R44, R21, R109 ;  /* 0x000000152c6d7223 */ /* 0x000fe2000000006d */
[----:B------:R-:W-:Y:S01]  /*2940*/  FFMA R42, R17, R42, R38 ;  /* 0x0000002a112a7223 */ /* 0x000fe20000000026 */
[----:B------:R-:W-:Y:S01]  /*2950*/  FFMA R76, R20, R39, R113 ;  /* 0x00000027144c7223 */ /* 0x000fe20000000071 */
[-C--:B------:R-:W-:Y:S01]  /*2960*/  FFMA R44, R24, R45.reuse, R41 ;  /* 0x0000002d182c7223 */ /* 0x080fe20000000029 */
[----:B------:R-:W-:Y:S01]  /*2970*/  FFMA R72, R22, R45, R109 ;  /* 0x0000002d16487223 */ /* 0x000fe2000000006d */
[----:B------:R-:W-:Y:S01]  /*2980*/  FFMA R113, R18, R39, R40 ;  /* 0x0000002712717223 */ /* 0x000fe20000000028 */
[----:B------:R-:W-:Y:S01]  /*2990*/  FFMA R74, R20, R43, R111 ;  /* 0x0000002b144a7223 */ /* 0x000fe2000000006f */
[----:B--2---:R-:W-:Y:S01]  /*29a0*/  FFMA R45, R23, R48, R70 ;  /* 0x00000030172d7223 */ /* 0x004fe20000000046 */
[----:B------:R-:W-:Y:S01]  /*29b0*/  FFMA R107, R48, R21, R107 ;  /* 0x00000015306b7223 */ /* 0x000fe2000000006b */
[----:B------:R-:W0:Y:S01]  /*29c0*/  LDS.128 R36, [R14+0x1c0] ;  /* 0x0001c0000e247984 */ /* 0x000e220000000c00 */
[----:B------:R-:W-:Y:S01]  /*29d0*/  FFMA R111, R18, R43, R42 ;  /* 0x0000002b126f7223 */ /* 0x000fe2000000002a */
[----:B------:R-:W-:-:S02]  /*29e0*/  FFMA R45, R24, R49, R45 ;  /* 0x00000031182d7223 */ /* 0x000fc4000000002d */
[----:B------:R-:W1:Y:S01]  /*29f0*/  LDS.128 R40, [R14+0x1e0] ;  /* 0x0001e0000e287984 */ /* 0x000e620000000c00 */
[----:B------:R-:W-:Y:S01]  /*2a00*/  FFMA R107, R22, R49, R107 ;  /* 0x00000031166b7223 */ /* 0x000fe2000000006b */
[C---:B------:R-:W-:Y:S01]  /*2a10*/  FFMA R49, R19.reuse, R46, R44 ;  /* 0x0000002e13317223 */ /* 0x040fe2000000002c */
[-C--:B------:R-:W-:Y:S02]  /*2a20*/  FFMA R70, R19, R50.reuse, R45 ;  /* 0x0000003213467223 */ /* 0x080fe4000000002d */
[C---:B------:R-:W-:Y:S01]  /*2a30*/  FFMA R107, R17.reuse, R50, R107 ;  /* 0x00000032116b7223 */ /* 0x040fe2000000006b */
[----:B------:R-:W-:Y:S01]  /*2a40*/  FFMA R109, R17, R46, R72 ;  /* 0x0000002e116d7223 */ /* 0x000fe20000000048 */
[C---:B------:R-:W-:Y:S01]  /*2a50*/  FFMA R72, R20.reuse, R47, R49 ;  /* 0x0000002f14487223 */ /* 0x040fe20000000031 */
[-C--:B------:R-:W-:Y:S01]  /*2a60*/  FFMA R70, R20, R51.reuse, R70 ;  /* 0x0000003314467223 */ /* 0x080fe20000000046 */
[----:B------:R-:W-:Y:S01]  /*2a70*/  FFMA R107, R18, R51, R107 ;  /* 0x00000033126b7223 */ /* 0x000fe2000000006b */
[C---:B---3--:R-:W-:Y:S01]  /*2a80*/  FFMA R68, R23.reuse, R32, R68 ;  /* 0x0000002017447223 */ /* 0x048fe20000000044 */
[----:B------:R-:W2:Y:S01]  /*2a90*/  LDS.128 R48, [R14+0x200] ;  /* 0x000200000e307984 */ /* 0x000ea20000000c00 */
[----:B------:R-:W-:Y:S01]  /*2aa0*/  FFMA R105, R32, R21, R105 ;  /* 0x0000001520697223 */ /* 0x000fe20000000069 */
[----:B------:R-:W-:Y:S01]  /*2ab0*/  FFMA R109, R18, R47, R109 ;  /* 0x0000002f126d7223 */ /* 0x000fe2000000006d */
[----:B-----5:R-:W-:Y:S01]  /*2ac0*/  FFMA R32, R23, R28, R103 ;  /* 0x0000001c17207223 */ /* 0x020fe20000000067 */
[----:B------:R-:W-:Y:S01]  /*2ad0*/  FFMA R28, R28, R21, R101 ;  /* 0x000000151c1c7223 */ /* 0x000fe20000000065 */
[----:B------:R-:W3:Y:S01]  /*2ae0*/  LDS.128 R44, [R14+0x220] ;  /* 0x000220000e2c7984 */ /* 0x000ee20000000c00 */
[-C--:B------:R-:W-:Y:S01]  /*2af0*/  FFMA R68, R24, R33.reuse, R68 ;  /* 0x0000002118447223 */ /* 0x080fe20000000044 */
[----:B------:R-:W-:Y:S01]  /*2b00*/  FFMA R114, R22, R33, R105 ;  /* 0x0000002116727223 */ /* 0x000fe20000000069 */
        /* <DEDUP_REMOVED lines=10> */
[----:B------:R-:W4:Y:S04]  /*2bb0*/  LDS.128 R32, [R14+0x240] ;  /* 0x000240000e207984 */ /* 0x000f280000000c00 */
[----:B------:R-:W5:Y:S01]  /*2bc0*/  LDS.128 R28, [R14+0x260] ;  /* 0x000260000e1c7984 */ /* 0x000f620000000c00 */
[C---:B0-----:R-:W-:Y:S01]  /*2bd0*/  FFMA R66, R23.reuse, R36, R66 ;  /* 0x0000002417427223 */ /* 0x041fe20000000042 */
[-C--:B------:R-:W-:Y:S01]  /*2be0*/  FFMA R99, R36, R21.reuse, R99 ;  /* 0x0000001524637223 */ /* 0x080fe20000000063 */
[----:B-1----:R-:W-:Y:S01]  /*2bf0*/  FFMA R36, R23, R40, R97 ;  /* 0x0000002817247223 */ /* 0x002fe20000000061 */
[----:B------:R-:W-:Y:S01]  /*2c00*/  FFMA R40, R40, R21, R95 ;  /* 0x0000001528287223 */ /* 0x000fe2000000005f */
[-C--:B------:R-:W-:Y:S01]  /*2c10*/  FFMA R66, R24, R37.reuse, R66 ;  /* 0x0000002518427223 */ /* 0x080fe20000000042 */
[----:B------:R-:W-:Y:S01]  /*2c20*/  FFMA R114, R22, R37, R99 ;  /* 0x0000002516727223 */ /* 0x000fe20000000063 */
[-C--:B------:R-:W-:Y:S01]  /*2c30*/  FFMA R37, R24, R41.reuse, R36 ;  /* 0x0000002918257223 */ /* 0x080fe20000000024 */
[----:B------:R-:W-:Y:S01]  /*2c40*/  FFMA R40, R22, R41, R40 ;  /* 0x0000002916287223 */ /* 0x000fe20000000028 */
[----:B------:R-:W-:-:S02]  /*2c50*/  FFMA R41, R19, R38, R66 ;  /* 0x0000002613297223 */ /* 0x000fc40000000042 */
[-C--:B------:R-:W-:Y:S01]  /*2c60*/  FFMA R36, R19, R42.reuse, R37 ;  /* 0x0000002a13247223 */ /* 0x080fe20000000025 */
[C---:B------:R-:W-:Y:S01]  /*2c70*/  FFMA R40, R17.reuse, R42, R40 ;  /* 0x0000002a11287223 */ /* 0x040fe20000000028 */
[----:B------:R-:W-:Y:S01]  /*2c80*/  FFMA R99, R17, R38, R114 ;  /* 0x0000002611637223 */ /* 0x000fe20000000072 */
[C---:B--2---:R-:W-:Y:S01]  /*2c90*/  FFMA R37, R23.reuse, R48, R64 ;  /* 0x0000003017257223 */ /* 0x044fe20000000040 */
[----:B------:R-:W-:Y:S01]  /*2ca0*/  FFMA R93, R48, R21, R93 ;  /* 0x00000015305d7223 */ /* 0x000fe2000000005d */
[C---:B------:R-:W-:Y:S01]  /*2cb0*/  FFMA R66, R20.reuse, R39, R41 ;  /* 0x0000002714427223 */ /* 0x040fe20000000029 */
[-C--:B------:R-:W-:Y:S01]  /*2cc0*/  FFMA R97, R20, R43.reuse, R36 ;  /* 0x0000002b14617223 */ /* 0x080fe20000000024 */
[C---:B------:R-:W-:Y:S01]  /*2cd0*/  FFMA R95, R18.reuse, R43, R40 ;  /* 0x0000002b125f7223 */ /* 0x040fe20000000028 */
[----:B---3--:R-:W-:Y:S01]  /*2ce0*/  FFMA R48, R23, R44, R91 ;  /* 0x0000002c17307223 */ /* 0x008fe2000000005b */
[----:B------:R-:W0:Y:S01]  /*2cf0*/  LDS.128 R40, [R14+0x280] ;  /* 0x000280000e287984 */ /* 0x000e220000000c00 */
[----:B------:R-:W-:Y:S01]  /*2d00*/  FFMA R99, R18, R39, R99 ;  /* 0x0000002712637223 */ /* 0x000fe20000000063 */
[-C--:B------:R-:W-:Y:S01]  /*2d10*/  FFMA R64, R24, R49.reuse, R37 ;  /* 0x0000003118407223 */ /* 0x080fe20000000025 */
[----:B------:R-:W-:Y:S01]  /*2d20*/  FFMA R114, R22, R49, R93 ;  /* 0x0000003116727223 */ /* 0x000fe2000000005d */
[----:B------:R-:W1:Y:S01]  /*2d30*/  LDS.128 R36, [R14+0x2a0] ;  /* 0x0002a0000e247984 */ /* 0x000e620000000c00 */
[----:B------:R-:W-:Y:S01]  /*2d40*/  FFMA R44, R44, R21, R89 ;  /* 0x000000152c2c7223 */ /* 0x000fe20000000059 */
[----:B------:R-:W-:Y:S01]  /*2d50*/  FFMA R49, R24, R45, R48 ;  /* 0x0000002d18317223 */ /* 0x000fe20000000030 */
[----:B------:R-:W-:-:S02]  /*2d60*/  FFMA R93, R17, R50, R114 ;  /* 0x00000032115d7223 */ /* 0x000fc40000000072 */
[----:B------:R-:W-:Y:S01]  /*2d70*/  FFMA R44, R22, R45, R44 ;  /* 0x0000002d162c7223 */ /* 0x000fe2000000002c */
[C---:B------:R-:W-:Y:S01]  /*2d80*/  FFMA R48, R19.reuse, R46, R49 ;  /* 0x0000002e13307223 */ /* 0x040fe20000000031 */
[----:B------:R-:W-:Y:S01]  /*2d90*/  FFMA R45, R19, R50, R64 ;  /* 0x00000032132d7223 */ /* 0x000fe20000000040 */
[----:B------:R-:W-:Y:S01]  /*2da0*/  FFMA R93, R18, R51, R93 ;  /* 0x00000033125d7223 */ /* 0x000fe2000000005d */
[----:B------:R-:W-:Y:S01]  /*2db0*/  FFMA R44, R17, R46, R44 ;  /* 0x0000002e112c7223 */ /* 0x000fe2000000002c */
[C---:B------:R-:W-:Y:S01]  /*2dc0*/  FFMA R91, R20.reuse, R47, R48 ;  /* 0x0000002f145b7223 */ /* 0x040fe20000000030 */
[----:B------:R-:W-:Y:S01]  /*2dd0*/  FFMA R64, R20, R51, R45 ;  /* 0x0000003314407223 */ /* 0x000fe2000000002d */
[C---:B----4-:R-:W-:Y:S01]  /*2de0*/  FFMA R62, R23.reuse, R32, R62 ;  /* 0x00000020173e7223 */ /* 0x050fe2000000003e */
[-C--:B------:R-:W-:Y:S01]  /*2df0*/  FFMA R87, R32, R21.reuse, R87 ;  /* 0x0000001520577223 */ /* 0x080fe20000000057 */
[----:B------:R-:W2:Y:S01]  /*2e00*/  LDS.128 R48, [R14+0x2c0] ;  /* 0x0002c0000e307984 */ /* 0x000ea20000000c00 */
[----:B-----5:R-:W-:Y:S01]  /*2e10*/  FFMA R32, R23, R28, R85 ;  /* 0x0000001c17207223 */ /* 0x020fe20000000055 */
[----:B------:R-:W-:Y:S01]  /*2e20*/  FFMA R28, R28, R21, R83 ;  /* 0x000000151c1c7223 */ /* 0x000fe20000000053 */
[-C--:B------:R-:W-:Y:S01]  /*2e30*/  FFMA R62, R24, R33.reuse, R62 ;  /* 0x00000021183e7223 */ /* 0x080fe2000000003e */
[----:B------:R-:W-:Y:S01]  /*2e40*/  FFMA R114, R22, R33, R87 ;  /* 0x0000002116727223 */ /* 0x000fe20000000057 */
[----:B------:R-:W-:Y:S01]  /*2e50*/  FFMA R89, R18, R47, R44 ;  /* 0x0000002f12597223 */ /* 0x000fe2000000002c */
[-C--:B------:R-:W-:Y:S01]  /*2e60*/  FFMA R33, R24, R29.reuse, R32 ;  /* 0x0000001d18217223 */ /* 0x080fe20000000020 */
[----:B------:R-:W3:Y:S01]  /*2e70*/  LDS.128 R44, [R14+0x2e0] ;  /* 0x0002e0000e2c7984 */ /* 0x000ee20000000c00 */
[----:B------:R-:W-:Y:S01]  /*2e80*/  FFMA R28, R22, R29, R28 ;  /* 0x0000001d161c7223 */ /* 0x000fe2000000001c */
[C---:B------:R-:W-:Y:S01]  /*2e90*/  FFMA R29, R19.reuse, R34, R62 ;  /* 0x00000022131d7223 */ /* 0x040fe2000000003e */
[----:B------:R-:W-:Y:S01]  /*2ea0*/  FFMA R32, R19, R30, R33 ;  /* 0x0000001e13207223 */ /* 0x000fe20000000021 */
[C---:B------:R-:W-:Y:S01]  /*2eb0*/  FFMA R87, R17.reuse, R34, R114 ;  /* 0x0000002211577223 */ /* 0x040fe20000000072 */
[----:B------:R-:W-:Y:S01]  /*2ec0*/  FFMA R28, R17, R30, R28 ;  /* 0x0000001e111c7223 */ /* 0x000fe2000000001c */
[C---:B------:R-:W-:Y:S01]  /*2ed0*/  FFMA R62, R20.reuse, R35, R29 ;  /* 0x00000023143e7223 */ /* 0x040fe2000000001d */
[----:B------:R-:W-:Y:S01]  /*2ee0*/  FFMA R85, R20, R31, R32 ;  /* 0x0000001f14557223 */ /* 0x000fe20000000020 */
[C---:B------:R-:W-:Y:S01]  /*2ef0*/  FFMA R87, R18.reuse, R35, R87 ;  /* 0x0000002312577223 */ /* 0x040fe20000000057 */
        /* <DEDUP_REMOVED lines=16> */
[C---:B--2---:R-:W-:Y:S01]  /*3000*/  FFMA R37, R23.reuse, R48, R58 ;  /* 0x0000003017257223 */ /* 0x044fe2000000003a */
[----:B------:R-:W-:Y:S01]  /*3010*/  FFMA R81, R18, R43, R81 ;  /* 0x0000002b12517223 */ /* 0x000fe20000000051 */
[----:B------:R-:W-:Y:S01]  /*3020*/  FFMA R79, R20, R39, R40 ;  /* 0x00000027144f7223 */ /* 0x000fe20000000028 */
[----:B------:R-:W-:Y:S01]  /*3030*/  FFMA R75, R48, R21, R75 ;  /* 0x00000015304b7223 */ /* 0x000fe2000000004b */
[----:B------:R-:W-:Y:S01]  /*3040*/  FFMA R77, R18, R39, R36 ;  /* 0x00000027124d7223 */ /* 0x000fe20000000024 */
[----:B------:R-:W0:Y:S01]  /*3050*/  LDS.128 R40, [R14+0x340] ;  /* 0x000340000e287984 */ /* 0x000e220000000c00 */
[----:B------:R-:W-:Y:S01]  /*3060*/  FFMA R58, R24, R49, R37 ;  /* 0x00000031183a7223 */ /* 0x000fe20000000025 */
[----:B---3--:R-:W-:Y:S01]  /*3070*/  FFMA R48, R23, R44, R73 ;  /* 0x0000002c17307223 */ /* 0x008fe20000000049 */
[----:B------:R-:W-:Y:S01]  /*3080*/  FFMA R44, R44, R21, R71 ;  /* 0x000000152c2c7223 */ /* 0x000fe20000000047 */
[----:B------:R-:W1:Y:S01]  /*3090*/  LDS.128 R36, [R14+0x360] ;  /* 0x000360000e247984 */ /* 0x000e620000000c00 */
[----:B------:R-:W-:Y:S01]  /*30a0*/  FFMA R114, R22, R49, R75 ;  /* 0x0000003116727223 */ /* 0x000fe2000000004b */
[-C--:B------:R-:W-:Y:S01]  /*30b0*/  FFMA R49, R24, R45.reuse, R48 ;  /* 0x0000002d18317223 */ /* 0x080fe20000000030 */
[----:B------:R-:W-:Y:S01]  /*30c0*/  FFMA R44, R22, R45, R44 ;  /* 0x0000002d162c7223 */ /* 0x000fe2000000002c */
[-C--:B------:R-:W-:Y:S01]  /*30d0*/  FFMA R45, R19, R50.reuse, R58 ;  /* 0x00000032132d7223 */ /* 0x080fe2000000003a */
[----:B------:R-:W-:Y:S01]  /*30e0*/  FFMA R75, R17, R50, R114 ;  /* 0x00000032114b7223 */ /* 0x000fe20000000072 */
[-C--:B------:R-:W-:Y:S01]  /*30f0*/  FFMA R48, R19, R46.reuse, R49 ;  /* 0x0000002e13307223 */ /* 0x080fe20000000031 */
[----:B------:R-:W-:Y:S01]  /*3100*/  FFMA R44, R17, R46, R44 ;  /* 0x0000002e112c7223 */ /* 0x000fe2000000002c */
[C---:B----4-:R-:W-:Y:S01]  /*3110*/  FFMA R56, R23.reuse, R32, R56 ;  /* 0x0000002017387223 */ /* 0x050fe20000000038 */
[-C--:B------:R-:W-:Y:S01]  /*3120*/  FFMA R69, R32, R21.reuse, R69 ;  /* 0x0000001520457223 */ /* 0x080fe20000000045 */
[----:B-----5:R-:W-:Y:S01]  /*3130*/  FFMA R32, R23, R28, R67 ;  /* 0x0000001c17207223 */ /* 0x020fe20000000043 */
[----:B------:R-:W-:Y:S01]  /*3140*/  FFMA R28, R28, R21, R65 ;  /* 0x000000151c1c7223 */ /* 0x000fe20000000041 */
[-C--:B------:R-:W-:Y:S01]  /*3150*/  FFMA R58, R20, R51.reuse, R45 ;  /* 0x00000033143a7223 */ /* 0x080fe2000000002d */
[----:B------:R-:W-:Y:S01]  /*3160*/  FFMA R75, R18, R51, R75 ;  /* 0x00000033124b7223 */ /* 0x000fe2000000004b */
[-C--:B------:R-:W-:Y:S01]  /*3170*/  FFMA R73, R20, R47.reuse, R48 ;  /* 0x0000002f14497223 */ /* 0x080fe20000000030 */
[----:B------:R-:W-:Y:S01]  /*3180*/  FFMA R71, R18, R47, R44 ;  /* 0x0000002f12477223 */ /* 0x000fe2000000002c */
[----:B------:R-:W2:Y:S01]  /*3190*/  LDS.128 R48, [R14+0x380] ;  /* 0x000380000e307984 */ /* 0x000ea20000000c00 */
[-C--:B------:R-:W-:Y:S01]  /*31a0*/  FFMA R56, R24, R33.reuse, R56 ;  /* 0x0000002118387223 */ /* 0x080fe20000000038 */
[C---:B------:R-:W-:Y:S01]  /*31b0*/  FFMA R114, R22.reuse, R33, R69 ;  /* 0x0000002116727223 */ /* 0x040fe20000000045 */
[-C--:B------:R-:W-:Y:S01]  /*31c0*/  FFMA R28, R22, R29.reuse, R28 ;  /* 0x0000001d161c7223 */ /* 0x080fe2000000001c */
[----:B------:R-:W3:Y:S01]  /*31d0*/  LDS.128 R44, [R14+0x3a0] ;  /* 0x0003a0000e2c7984 */ /* 0x000ee20000000c00 */
[----:B------:R-:W-:Y:S01]  /*31e0*/  FFMA R33, R24, R29, R32 ;  /* 0x0000001d18217223 */ /* 0x000fe20000000020 */
[-C--:B------:R-:W-:Y:S01]  /*31f0*/  FFMA R29, R19, R34.reuse, R56 ;  /* 0x00000022131d7223 */ /* 0x080fe20000000038 */
[C---:B------:R-:W-:Y:S01]  /*3200*/  FFMA R69, R17.reuse, R34, R114 ;  /* 0x0000002211457223 */ /* 0x040fe20000000072 */
[-C--:B------:R-:W-:Y:S01]  /*3210*/  FFMA R28, R17, R30.reuse, R28 ;  /* 0x0000001e111c7223 */ /* 0x080fe2000000001c */
[----:B------:R-:W-:Y:S01]  /*3220*/  FFMA R114, R19, R30, R33 ;  /* 0x0000001e13727223 */ /* 0x000fe20000000021 */
[-C--:B------:R-:W-:Y:S01]  /*3230*/  FFMA R56, R20, R35.reuse, R29 ;  /* 0x0000002314387223 */ /* 0x080fe2000000001d */
[C---:B------:R-:W-:Y:S01]  /*3240*/  FFMA R69, R18.reuse, R35, R69 ;  /* 0x0000002312457223 */ /* 0x040fe20000000045 */
[-C--:B------:R-:W-:Y:S01]  /*3250*/  FFMA R65, R18, R31.reuse, R28 ;  /* 0x0000001f12417223 */ /* 0x080fe2000000001c */
[----:B------:R-:W4:Y:S01]  /*3260*/  LDS.128 R32, [R14+0x3c0] ;  /* 0x0003c0000e207984 */ /* 0x000f220000000c00 */
[----:B------:R-:W-:-:S03]  /*3270*/  FFMA R67, R20, R31, R114 ;  /* 0x0000001f14437223 */ /* 0x000fc60000000072 */
[----:B------:R-:W5:Y:S01]  /*3280*/  LDS.128 R28, [R14+0x3e0] ;  /* 0x0003e0000e1c7984 */ /* 0x000f620000000c00 */
[C---:B0-----:R-:W-:Y:S01]  /*3290*/  FFMA R54, R23.reuse, R40, R54 ;  /* 0x0000002817367223 */ /* 0x041fe20000000036 */
[-C--:B------:R-:W-:Y:S01]  /*32a0*/  FFMA R63, R40, R21.reuse, R63 ;  /* 0x00000015283f7223 */ /* 0x080fe2000000003f */
[----:B-1----:R-:W-:Y:S01]  /*32b0*/  FFMA R40, R23, R36, R61 ;  /* 0x0000002417287223 */ /* 0x002fe2000000003d */
[----:B------:R-:W-:Y:S01]  /*32c0*/  FFMA R36, R36, R21, R59 ;  /* 0x0000001524247223 */ /* 0x000fe2000000003b */
[-C--:B------:R-:W-:Y:S01]  /*32d0*/  FFMA R54, R24, R41.reuse, R54 ;  /* 0x0000002918367223 */ /* 0x080fe20000000036 */
[C---:B------:R-:W-:Y:S02]  /*32e0*/  FFMA R114, R22.reuse, R41, R63 ;  /* 0x0000002916727223 */ /* 0x040fe4000000003f */
[-C--:B------:R-:W-:Y:S01]  /*32f0*/  FFMA R36, R22, R37.reuse, R36 ;  /* 0x0000002516247223 */ /* 0x080fe20000000024 */
[----:B------:R-:W-:Y:S01]  /*3300*/  FFMA R41, R24, R37, R40 ;  /* 0x0000002518297223 */ /* 0x000fe20000000028 */
[----:B------:R-:W-:-:S02]  /*3310*/  FFMA R37, R19, R42, R54 ;  /* 0x0000002a13257223 */ /* 0x000fc40000000036 */
[-C--:B------:R-:W-:Y:S02]  /*3320*/  FFMA R36, R17, R38.reuse, R36 ;  /* 0x0000002611247223 */ /* 0x080fe40000000024 */
[----:B------:R-:W-:Y:S02]  /*3330*/  FFMA R54, R20, R43, R37 ;  /* 0x0000002b14367223 */ /* 0x000fe40000000025 */
[----:B------:R-:W-:Y:S01]  /*3340*/  FFMA R59, R18, R39, R36 ;  /* 0x00000027123b7223 */ /* 0x000fe20000000024 */
[----:B------:R-:W-:Y:S01]  /*3350*/  FFMA R40, R19, R38, R41 ;  /* 0x0000002613287223 */ /* 0x000fe20000000029 */
[----:B------:R-:W-:Y:S02]  /*3360*/  VIADD R96, R96, 0x1 ;  /* 0x0000000160607836 */ /* 0x000fe40000000000 */
[C---:B--2---:R-:W-:Y:S01]  /*3370*/  FFMA R37, R23.reuse, R48, R52 ;  /* 0x0000003017257223 */ /* 0x044fe20000000034 */
[----:B---3--:R-:W-:-:S03]  /*3380*/  FFMA R36, R23, R44, R55 ;  /* 0x0000002c17247223 */ /* 0x008fc60000000037 */
[C---:B------:R-:W-:Y:S01]  /*3390*/  FFMA R38, R24.reuse, R49, R37 ;  /* 0x0000003118267223 */ /* 0x040fe20000000025 */
[----:B------:R-:W-:Y:S01]  /*33a0*/  FFMA R37, R24, R45, R36 ;  /* 0x0000002d18257223 */ /* 0x000fe20000000024 */
[----:B------:R-:W-:Y:S01]  /*33b0*/  ISETP.NE.AND P6, PT, R96, 0x10, PT ;  /* 0x000000106000780c */ /* 0x000fe20003fc5270 */
[-C--:B------:R-:W-:Y:S02]  /*33c0*/  FFMA R57, R48, R21.reuse, R57 ;  /* 0x0000001530397223 */ /* 0x080fe40000000039 */
[----:B------:R-:W-:Y:S01]  /*33d0*/  FFMA R36, R19, R46, R37 ;  /* 0x0000002e13247223 */ /* 0x000fe20000000025 */
[C---:B----4-:R-:W-:Y:S01]  /*33e0*/  FFMA R37, R23.reuse, R32, R26 ;  /* 0x0000002017257223 */ /* 0x050fe2000000001a */
[-C--:B------:R-:W-:Y:S01]  /*33f0*/  FFMA R44, R44, R21.reuse, R53 ;  /* 0x000000152c2c7223 */ /* 0x080fe20000000035 */
[-C--:B------:R-:W-:Y:S01]  /*3400*/  FFMA R27, R32, R21.reuse, R27 ;  /* 0x00000015201b7223 */ /* 0x080fe2000000001b */
[----:B-----5:R-:W-:Y:S01]  /*3410*/  FFMA R26, R23, R28, R25 ;  /* 0x0000001c171a7223 */ /* 0x020fe20000000019 */
[----:B------:R-:W-:Y:S01]  /*3420*/  FFMA R15, R28, R21, R15 ;  /* 0x000000151c0f7223 */ /* 0x000fe2000000000f */
[----:B------:R-:W-:Y:S01]  /*3430*/  FFMA R61, R20, R39, R40 ;  /* 0x00000027143d7223 */ /* 0x000fe20000000028 */
[C---:B------:R-:W-:Y:S01]  /*3440*/  FFMA R40, R22.reuse, R49, R57 ;  /* 0x0000003116287223 */ /* 0x040fe20000000039 */
[----:B------:R-:W-:Y:S01]  /*3450*/  FFMA R44, R22, R45, R44 ;  /* 0x0000002d162c7223 */ /* 0x000fe2000000002c */
[-C--:B------:R-:W-:Y:S01]  /*3460*/  FFMA R28, R24, R33.reuse, R37 ;  /* 0x00000021181c7223 */ /* 0x080fe20000000025 */
[----:B------:R-:W-:Y:S01]  /*3470*/  FFMA R32, R22, R33, R27 ;  /* 0x0000002116207223 */ /* 0x000fe2000000001b */
[-C--:B------:R-:W-:Y:S01]  /*3480*/  FFMA R21, R24, R29.reuse, R26 ;  /* 0x0000001d18157223 */ /* 0x080fe2000000001a */
[----:B------:R-:W-:Y:S01]  /*3490*/  FFMA R15, R22, R29, R15 ;  /* 0x0000001d160f7223 */ /* 0x000fe2000000000f */
[----:B------:R-:W-:Y:S01]  /*34a0*/  FFMA R63, R17, R42, R114 ;  /* 0x0000002a113f7223 */ /* 0x000fe20000000072 */
[-C--:B------:R-:W-:Y:S01]  /*34b0*/  FFMA R39, R19, R50.reuse, R38 ;  /* 0x0000003213277223 */ /* 0x080fe20000000026 */
        /* <DEDUP_REMOVED lines=15> */
[----:B------:R-:W-:-:S02]  /*35b0*/  IADD3 R106, PT, PT, R106, 0x3100, RZ ;  /* 0x000031006a6a7810 */ /* 0x000fc40007ffe0ff */
[----:B------:R-:W-:Y:S02]  /*35c0*/  IADD3 R100, PT, PT, R100, 0x3100, RZ ;  /* 0x0000310064647810 */ /* 0x000fe40007ffe0ff */
[----:B------:R-:W-:Y:S02]  /*35d0*/  IADD3 R102, PT, PT, R102, 0x3100, RZ ;  /* 0x0000310066667810 */ /* 0x000fe40007ffe0ff */
[----:B------:R-:W-:Y:S01]  /*35e0*/  IADD3 R104, PT, PT, R104, 0x3100, RZ ;  /* 0x0000310068687810 */ /* 0x000fe20007ffe0ff */
[----:B------:R-:W-:Y:S06]  /*35f0*/  @P6 BRA `(.L_x_7) ;  /* 0xffffffe800386947 */ /* 0x000fec000383ffff */
[----:B------:R-:W0:Y:S01]  /*3600*/  LDC.64 R6, c[0x0][0x398] ;  /* 0x0000e600ff067b82 */ /* 0x000e220000000a00 */
[----:B------:R-:W-:-:S04]  /*3610*/  IMAD R5, R2, 0x74, R5 ;  /* 0x0000007402057824 */ /* 0x000fc800078e0205 */
[----:B------:R-:W-:-:S05]  /*3620*/  IMAD R5, R0, 0x34900, R5 ;  /* 0x0003490000057824 */ /* 0x000fca00078e0205 */
[----:B------:R-:W-:-:S05]  /*3630*/  IADD3 R4, PT, PT, R4, R5, RZ ;  /* 0x0000000504047210 */ /* 0x000fca0007ffe0ff */
[----:B------:R-:W-:-:S04]  /*3640*/  IMAD R3, R3, 0xd24, R4 ;  /* 0x00000d2403037824 */ /* 0x000fc800078e0204 */
[----:B0-----:R-:W-:-:S05]  /*3650*/  IMAD.WIDE R6, R3, 0x4, R6 ;  /* 0x0000000403067825 */ /* 0x001fca00078e0206 */
[----:B------:R-:W-:Y:S04]  /*3660*/  STG.E desc[UR8][R6.64], R98 ;  /* 0x0000006206007986 */ /* 0x000fe8000c101908 */
        /* <DEDUP_REMOVED lines=62> */
[----:B------:R-:W-:Y:S01]  /*3a50*/  STG.E desc[UR8][R6.64+0xcbbc8], R15 ;  /* 0x0cbbc80f06007986 */ /* 0x000fe2000c101908 */
[----:B------:R-:W-:Y:S05]  /*3a60*/  EXIT ;  /* 0x000000000000794d */ /* 0x000fea0003800000 */
        .weak           $__internal_0_$__cuda_sm20_div_u16
        .type           $__internal_0_$__cuda_sm20_div_u16,@function
        .size           $__internal_0_$__cuda_sm20_div_u16,(.L_x_9 - $__internal_0_$__cuda_sm20_div_u16)
$__internal_0_$__cuda_sm20_div_u16:
[----:B------:R-:W0:Y:S01]  /*3a70*/  I2F.U16 R4, R10 ;  /* 0x0000000a00047306 */ /* 0x000e220000101000 */
[----:B------:R-:W-:-:S07]  /*3a80*/  MOV R6, 0x4b800000 ;  /* 0x4b80000000067802 */ /* 0x000fce0000000f00 */
[----:B------:R-:W-:Y:S01]  /*3a90*/  I2F.U16.RZ R3, R3 ;  /* 0x0000000300037306 */ /* 0x000fe2000010d000 */
[C---:B0-----:R-:W-:Y:S02]  /*3aa0*/  FSETP.GEU.AND P3, PT, |R4|.reuse, 1.175494350822287508e-38, PT ;  /* 0x008000000400780b */ /* 0x041fe40003f6e200 */
[----:B------:R-:W-:Y:S02]  /*3ab0*/  FSETP.GT.AND P2, PT, |R4|, 8.50705917302346158658e+37, PT ;  /* 0x7e8000000400780b */ /* 0x000fe40003f44200 */
[----:B------:R-:W-:-:S04]  /*3ac0*/  FSEL R6, R6, 1, !P3 ;  /* 0x3f80000006067808 */ /* 0x000fc80005800000 */
[----:B------:R-:W-:Y:S02]  /*3ad0*/  FSEL R7, R6, 0.25, !P2 ;  /* 0x3e80000006077808 */ /* 0x000fe40005000000 */
[----:B------:R-:W-:-:S03]  /*3ae0*/  ISETP.NE.U32.AND P2, PT, R10, RZ, PT ;  /* 0x000000ff0a00720c */ /* 0x000fc60003f45070 */
[----:B------:R-:W-:-:S06]  /*3af0*/  FMUL R4, R4, R7 ;  /* 0x0000000704047220 */ /* 0x000fcc0000400000 */
[----:B------:R-:W0:Y:S02]  /*3b00*/  MUFU.RCP R4, R4 ;  /* 0x0000000400047308 */ /* 0x000e240000001000 */
[----:B0-----:R-:W-:-:S05]  /*3b10*/  FMUL R7, R7, R4 ;  /* 0x0000000407077220 */ /* 0x001fca0000400000 */
[----:B------:R-:W-:Y:S01]  /*3b20*/  IADD3 R6, PT, PT, R7, 0x2, RZ ;  /* 0x0000000207067810 */ /* 0x000fe20007ffe0ff */
[----:B------:R-:W-:-:S04]  /*3b30*/  HFMA2 R7, -RZ, RZ, 0, 0 ;  /* 0x00000000ff077431 */ /* 0x000fc800000001ff */
[----:B------:R-:W-:Y:S01]  /*3b40*/  FMUL.RZ R8, R3, R6 ;  /* 0x0000000603087220 */ /* 0x000fe2000040c000 */
[----:B------:R-:W-:-:S05]  /*3b50*/  MOV R6, R11 ;  /* 0x0000000b00067202 */ /* 0x000fca0000000f00 */
[----:B------:R-:W0:Y:S02]  /*3b60*/  F2I.U32.TRUNC.NTZ R8, R8 ;  /* 0x0000000800087305 */ /* 0x000e24000020f000 */
[----:B0-----:R-:W-:Y:S02]  /*3b70*/  LOP3.LUT R10, R8, 0xffff, RZ, 0xc0, !PT ;  /* 0x0000ffff080a7812 */ /* 0x001fe400078ec0ff */
[----:B------:R-:W-:Y:S01]  /*3b80*/  @!P2 MOV R10, 0xffffffff ;  /* 0xffffffff000aa802 */ /* 0x000fe20000000f00 */
[----:B------:R-:W-:Y:S06]  /*3b90*/  RET.REL.NODEC R6 `(bgemm_conv2d_fused_kernel_bfuse_idx_0) ;  /* 0xffffffc406187950 */ /* 0x000fec0003c3ffff */
.L_x_8:
[----:B------:R-:W-:-:S00]  /*3ba0*/  BRA `(.L_x_8) ;  /* 0xfffffffc00fc7947 */ /* 0x000fc0000383ffff */
[----:B------:R-:W-:-:S00]  /*3bb0*/  NOP ;  /* 0x0000000000007918 */ /* 0x000fc00000000000 */
        /* <DEDUP_REMOVED lines=12> */
.L_x_9:


//--------------------- .nv.shared.bgemm_conv2d_fused_kernel_bfuse_idx_0 --------------------------
	.section	.nv.shared.bgemm_conv2d_fused_kernel_bfuse_idx_0,"aw",@nobits
	.sectionflags	@""
	.align	4
.nv.shared.bgemm_conv2d_fused_kernel_bfuse_idx_0:
	.zero		2976


//--------------------- .nv.shared.reserved.0     --------------------------
	.section	.nv.shared.reserved.0,"aw",@nobits
	.weak		__nv_reservedSMEM_offset_0_alias
	.size		__nv_reservedSMEM_offset_0_alias, 0, 64
	.other		__nv_reservedSMEM_offset_0_alias,@"STO_CUDA_RESERVED_SHARED STV_DEFAULT"
__nv_reservedSMEM_offset_0_alias:
	.zero		0
	.zero		64


//--------------------- .nv.constant0.bgemm_conv2d_fused_kernel_bfuse_idx_0 --------------------------
	.section	.nv.constant0.bgemm_conv2d_fused_kernel_bfuse_idx_0,"a",@progbits
	.sectionflags	@""
	.align	4
.nv.constant0.bgemm_conv2d_fused_kernel_bfuse_idx_0:
	.zero		944


//--------------------- SYMBOLS --------------------------

	.type		.nv.reservedSmem.offset0,@object
	.size		.nv.reservedSmem.offset0,0x4
	.type		.nv.reservedSmem.cap,@object
	.size		.nv.reservedSmem.cap,0x4
